//
// Generated by NVIDIA NVVM Compiler
//
// Compiler Build ID: CL-36424714
// Cuda compilation tools, release 13.0, V13.0.88
// Based on NVVM 20.0.0
//

.version 9.0
.target sm_100
.address_size 64

	// .globl	_Z12sobel_KernelPhPKhPiPjS3_Ps
// _ZZ12sobel_KernelPhPKhPiPjS3_PsE15share_cuda_mask has been demoted

.visible .entry _Z12sobel_KernelPhPKhPiPjS3_Ps(
	.param .u64 .ptr .align 1 _Z12sobel_KernelPhPKhPiPjS3_Ps_param_0,
	.param .u64 .ptr .align 1 _Z12sobel_KernelPhPKhPiPjS3_Ps_param_1,
	.param .u64 .ptr .align 1 _Z12sobel_KernelPhPKhPiPjS3_Ps_param_2,
	.param .u64 .ptr .align 1 _Z12sobel_KernelPhPKhPiPjS3_Ps_param_3,
	.param .u64 .ptr .align 1 _Z12sobel_KernelPhPKhPiPjS3_Ps_param_4,
	.param .u64 .ptr .align 1 _Z12sobel_KernelPhPKhPiPjS3_Ps_param_5
)
{
	.reg .pred 	%p<210>;
	.reg .b16 	%rs<8>;
	.reg .b32 	%r<823>;
	.reg .b64 	%rd<421>;
	.reg .b64 	%fd<612>;
	// demoted variable
	.shared .align 4 .b8 _ZZ12sobel_KernelPhPKhPiPjS3_PsE15share_cuda_mask[200];
	ld.param.u64 	%rd3, [_Z12sobel_KernelPhPKhPiPjS3_Ps_param_2];
	ld.param.u64 	%rd4, [_Z12sobel_KernelPhPKhPiPjS3_Ps_param_3];
	ld.param.u64 	%rd5, [_Z12sobel_KernelPhPKhPiPjS3_Ps_param_4];
	ld.param.u64 	%rd6, [_Z12sobel_KernelPhPKhPiPjS3_Ps_param_5];
	cvta.to.global.u64 	%rd7, %rd6;
	cvta.to.global.u64 	%rd8, %rd5;
	cvta.to.global.u64 	%rd9, %rd4;
	ld.global.u32 	%r1, [%rd9];
	ld.global.u32 	%r2, [%rd8];
	ld.global.s16 	%r3, [%rd7];
	mov.u32 	%r4, %tid.x;
	setp.gt.u32 	%p17, %r4, 49;
	@%p17 bra 	$L__BB0_2;
	cvta.to.global.u64 	%rd10, %rd3;
	cvt.u16.u32 	%rs1, %r4;
	mul.lo.s16 	%rs2, %rs1, 205;
	shr.u16 	%rs3, %rs2, 10;
	mul.lo.s16 	%rs4, %rs3, 5;
	sub.s16 	%rs5, %rs1, %rs4;
	cvt.u32.u16 	%r132, %rs3;
	setp.gt.u32 	%p18, %r4, 24;
	add.s32 	%r133, %r132, -5;
	setp.lt.u32 	%p19, %r4, 25;
	selp.b32 	%r134, %r132, %r133, %p19;
	mul.wide.u32 	%rd11, %r4, 4;
	add.s64 	%rd12, %rd10, %rd11;
	ld.global.u32 	%r135, [%rd12];
	selp.u16 	%rs6, 1, 0, %p18;
	mul.wide.u16 	%r136, %rs6, 100;
	mov.u32 	%r137, _ZZ12sobel_KernelPhPKhPiPjS3_PsE15share_cuda_mask;
	add.s32 	%r138, %r137, %r136;
	mad.lo.s32 	%r139, %r134, 20, %r138;
	and.b16  	%rs7, %rs5, 255;
	mul.wide.u16 	%r140, %rs7, 4;
	add.s32 	%r141, %r139, %r140;
	st.shared.u32 	[%r141], %r135;
$L__BB0_2:
	bar.sync 	0;
	mov.u32 	%r142, %ctaid.x;
	mov.u32 	%r143, %ntid.x;
	mad.lo.s32 	%r144, %r142, %r143, %r4;
	setp.ge.u32 	%p20, %r144, %r2;
	setp.eq.s32 	%p21, %r1, 0;
	or.pred  	%p22, %p20, %p21;
	@%p22 bra 	$L__BB0_105;
	mov.u32 	%r147, %ntid.x;
	mov.u32 	%r148, %tid.x;
	mad.lo.s32 	%r149, %r142, %r147, %r148;
	mul.lo.s32 	%r150, %r1, %r149;
	add.s32 	%r151, %r149, -2;
	mul.lo.s32 	%r152, %r1, %r151;
	ld.shared.u32 	%r5, [_ZZ12sobel_KernelPhPKhPiPjS3_PsE15share_cuda_mask];
	ld.shared.u32 	%r6, [_ZZ12sobel_KernelPhPKhPiPjS3_PsE15share_cuda_mask+20];
	ld.shared.u32 	%r7, [_ZZ12sobel_KernelPhPKhPiPjS3_PsE15share_cuda_mask+40];
	ld.shared.u32 	%r8, [_ZZ12sobel_KernelPhPKhPiPjS3_PsE15share_cuda_mask+60];
	ld.shared.u32 	%r9, [_ZZ12sobel_KernelPhPKhPiPjS3_PsE15share_cuda_mask+80];
	add.s32 	%r153, %r149, -1;
	add.s32 	%r154, %r152, %r1;
	ld.shared.u32 	%r10, [_ZZ12sobel_KernelPhPKhPiPjS3_PsE15share_cuda_mask+4];
	ld.shared.u32 	%r11, [_ZZ12sobel_KernelPhPKhPiPjS3_PsE15share_cuda_mask+24];
	ld.shared.u32 	%r12, [_ZZ12sobel_KernelPhPKhPiPjS3_PsE15share_cuda_mask+44];
	ld.shared.u32 	%r13, [_ZZ12sobel_KernelPhPKhPiPjS3_PsE15share_cuda_mask+64];
	ld.shared.u32 	%r14, [_ZZ12sobel_KernelPhPKhPiPjS3_PsE15share_cuda_mask+84];
	ld.shared.u32 	%r15, [_ZZ12sobel_KernelPhPKhPiPjS3_PsE15share_cuda_mask+8];
	ld.shared.u32 	%r16, [_ZZ12sobel_KernelPhPKhPiPjS3_PsE15share_cuda_mask+28];
	ld.shared.u32 	%r17, [_ZZ12sobel_KernelPhPKhPiPjS3_PsE15share_cuda_mask+48];
	ld.shared.u32 	%r18, [_ZZ12sobel_KernelPhPKhPiPjS3_PsE15share_cuda_mask+68];
	ld.shared.u32 	%r19, [_ZZ12sobel_KernelPhPKhPiPjS3_PsE15share_cuda_mask+88];
	shl.b32 	%r155, %r1, 1;
	add.s32 	%r156, %r154, %r155;
	ld.shared.u32 	%r20, [_ZZ12sobel_KernelPhPKhPiPjS3_PsE15share_cuda_mask+12];
	ld.shared.u32 	%r21, [_ZZ12sobel_KernelPhPKhPiPjS3_PsE15share_cuda_mask+32];
	ld.shared.u32 	%r22, [_ZZ12sobel_KernelPhPKhPiPjS3_PsE15share_cuda_mask+52];
	ld.shared.u32 	%r23, [_ZZ12sobel_KernelPhPKhPiPjS3_PsE15share_cuda_mask+72];
	ld.shared.u32 	%r24, [_ZZ12sobel_KernelPhPKhPiPjS3_PsE15share_cuda_mask+92];
	add.s32 	%r157, %r149, 2;
	add.s32 	%r158, %r156, %r1;
	ld.shared.u32 	%r25, [_ZZ12sobel_KernelPhPKhPiPjS3_PsE15share_cuda_mask+16];
	ld.shared.u32 	%r26, [_ZZ12sobel_KernelPhPKhPiPjS3_PsE15share_cuda_mask+36];
	ld.shared.u32 	%r27, [_ZZ12sobel_KernelPhPKhPiPjS3_PsE15share_cuda_mask+56];
	ld.shared.u32 	%r28, [_ZZ12sobel_KernelPhPKhPiPjS3_PsE15share_cuda_mask+76];
	ld.shared.u32 	%r29, [_ZZ12sobel_KernelPhPKhPiPjS3_PsE15share_cuda_mask+96];
	ld.shared.u32 	%r30, [_ZZ12sobel_KernelPhPKhPiPjS3_PsE15share_cuda_mask+100];
	ld.shared.u32 	%r31, [_ZZ12sobel_KernelPhPKhPiPjS3_PsE15share_cuda_mask+120];
	ld.shared.u32 	%r32, [_ZZ12sobel_KernelPhPKhPiPjS3_PsE15share_cuda_mask+140];
	ld.shared.u32 	%r33, [_ZZ12sobel_KernelPhPKhPiPjS3_PsE15share_cuda_mask+160];
	ld.shared.u32 	%r34, [_ZZ12sobel_KernelPhPKhPiPjS3_PsE15share_cuda_mask+180];
	ld.shared.u32 	%r35, [_ZZ12sobel_KernelPhPKhPiPjS3_PsE15share_cuda_mask+104];
	ld.shared.u32 	%r36, [_ZZ12sobel_KernelPhPKhPiPjS3_PsE15share_cuda_mask+124];
	ld.shared.u32 	%r37, [_ZZ12sobel_KernelPhPKhPiPjS3_PsE15share_cuda_mask+144];
	ld.shared.u32 	%r38, [_ZZ12sobel_KernelPhPKhPiPjS3_PsE15share_cuda_mask+164];
	ld.shared.u32 	%r39, [_ZZ12sobel_KernelPhPKhPiPjS3_PsE15share_cuda_mask+184];
	ld.shared.u32 	%r40, [_ZZ12sobel_KernelPhPKhPiPjS3_PsE15share_cuda_mask+108];
	ld.shared.u32 	%r41, [_ZZ12sobel_KernelPhPKhPiPjS3_PsE15share_cuda_mask+128];
	ld.shared.u32 	%r42, [_ZZ12sobel_KernelPhPKhPiPjS3_PsE15share_cuda_mask+148];
	ld.shared.u32 	%r43, [_ZZ12sobel_KernelPhPKhPiPjS3_PsE15share_cuda_mask+168];
	ld.shared.u32 	%r44, [_ZZ12sobel_KernelPhPKhPiPjS3_PsE15share_cuda_mask+188];
	ld.shared.u32 	%r45, [_ZZ12sobel_KernelPhPKhPiPjS3_PsE15share_cuda_mask+112];
	ld.shared.u32 	%r46, [_ZZ12sobel_KernelPhPKhPiPjS3_PsE15share_cuda_mask+132];
	ld.shared.u32 	%r47, [_ZZ12sobel_KernelPhPKhPiPjS3_PsE15share_cuda_mask+152];
	ld.shared.u32 	%r48, [_ZZ12sobel_KernelPhPKhPiPjS3_PsE15share_cuda_mask+172];
	ld.shared.u32 	%r49, [_ZZ12sobel_KernelPhPKhPiPjS3_PsE15share_cuda_mask+192];
	ld.shared.u32 	%r50, [_ZZ12sobel_KernelPhPKhPiPjS3_PsE15share_cuda_mask+116];
	ld.shared.u32 	%r51, [_ZZ12sobel_KernelPhPKhPiPjS3_PsE15share_cuda_mask+136];
	ld.shared.u32 	%r52, [_ZZ12sobel_KernelPhPKhPiPjS3_PsE15share_cuda_mask+156];
	ld.shared.u32 	%r53, [_ZZ12sobel_KernelPhPKhPiPjS3_PsE15share_cuda_mask+176];
	ld.shared.u32 	%r54, [_ZZ12sobel_KernelPhPKhPiPjS3_PsE15share_cuda_mask+196];
	add.s32 	%r159, %r152, 2;
	mad.lo.s32 	%r821, %r159, %r3, 2;
	add.s32 	%r160, %r154, 2;
	mad.lo.s32 	%r820, %r160, %r3, 2;
	add.s32 	%r161, %r150, 2;
	mad.lo.s32 	%r819, %r161, %r3, 2;
	add.s32 	%r162, %r156, 2;
	mad.lo.s32 	%r818, %r162, %r3, 2;
	add.s32 	%r163, %r158, 2;
	mad.lo.s32 	%r817, %r163, %r3, 2;
	mad.lo.s32 	%r802, %r152, %r3, 2;
	add.s32 	%r816, %r802, %r3;
	mad.lo.s32 	%r164, %r3, %r154, %r3;
	add.s32 	%r815, %r164, 2;
	mad.lo.s32 	%r804, %r150, %r3, 2;
	add.s32 	%r814, %r804, %r3;
	mad.lo.s32 	%r165, %r3, %r156, %r3;
	add.s32 	%r813, %r165, 2;
	mad.lo.s32 	%r166, %r3, %r158, %r3;
	add.s32 	%r812, %r166, 2;
	add.s32 	%r167, %r152, -1;
	mad.lo.s32 	%r811, %r167, %r3, 2;
	add.s32 	%r168, %r154, -1;
	mad.lo.s32 	%r810, %r168, %r3, 2;
	add.s32 	%r169, %r150, -1;
	mad.lo.s32 	%r809, %r169, %r3, 2;
	add.s32 	%r170, %r156, -1;
	mad.lo.s32 	%r808, %r170, %r3, 2;
	add.s32 	%r171, %r158, -1;
	mad.lo.s32 	%r807, %r171, %r3, 2;
	mul.lo.s32 	%r172, %r1, %r157;
	mad.lo.s32 	%r806, %r172, %r3, 2;
	add.s32 	%r173, %r150, %r1;
	mad.lo.s32 	%r805, %r173, %r3, 2;
	mul.lo.s32 	%r174, %r1, %r153;
	mad.lo.s32 	%r803, %r174, %r3, 2;
	add.s32 	%r175, %r158, -2;
	mad.lo.s32 	%r801, %r175, %r3, 2;
	add.s32 	%r176, %r156, -2;
	mad.lo.s32 	%r800, %r176, %r3, 2;
	add.s32 	%r177, %r150, -2;
	mad.lo.s32 	%r799, %r177, %r3, 2;
	add.s32 	%r178, %r154, -2;
	mad.lo.s32 	%r798, %r178, %r3, 2;
	add.s32 	%r179, %r152, -2;
	mad.lo.s32 	%r797, %r179, %r3, 2;
	mov.b32 	%r822, 0;
$L__BB0_4:
	mov.u32 	%r180, %ctaid.x;
	mov.u32 	%r181, %ntid.x;
	mov.u32 	%r182, %tid.x;
	mad.lo.s32 	%r183, %r180, %r181, %r182;
	add.s32 	%r185, %r183, -2;
	setp.lt.u32 	%p23, %r185, %r2;
	setp.gt.s32 	%p24, %r183, 1;
	setp.gt.u32 	%p25, %r822, 1;
	add.s32 	%r186, %r822, -2;
	setp.lt.u32 	%p26, %r186, %r1;
	and.pred  	%p27, %p25, %p26;
	and.pred  	%p28, %p27, %p24;
	and.pred  	%p1, %p28, %p23;
	mov.f64 	%fd465, 0d0000000000000000;
	not.pred 	%p29, %p1;
	mov.f64 	%fd466, %fd465;
	mov.f64 	%fd467, %fd465;
	@%p29 bra 	$L__BB0_6;
	ld.param.u64 	%rd371, [_Z12sobel_KernelPhPKhPiPjS3_Ps_param_1];
	add.s32 	%r187, %r797, -1;
	add.s32 	%r188, %r797, -2;
	cvt.u64.u32 	%rd13, %r797;
	cvta.to.global.u64 	%rd14, %rd371;
	add.s64 	%rd15, %rd14, %rd13;
	ld.global.u8 	%r189, [%rd15];
	cvt.u64.u32 	%rd16, %r187;
	add.s64 	%rd17, %rd14, %rd16;
	ld.global.u8 	%r190, [%rd17];
	cvt.u64.u32 	%rd18, %r188;
	add.s64 	%rd19, %rd14, %rd18;
	ld.global.u8 	%r191, [%rd19];
	mul.lo.s32 	%r192, %r5, %r189;
	cvt.rn.f64.s32 	%fd465, %r192;
	mul.lo.s32 	%r193, %r5, %r190;
	cvt.rn.f64.s32 	%fd466, %r193;
	mul.lo.s32 	%r194, %r5, %r191;
	cvt.rn.f64.s32 	%fd467, %r194;
$L__BB0_6:
	mov.u32 	%r195, %ctaid.x;
	mov.u32 	%r196, %ntid.x;
	mov.u32 	%r197, %tid.x;
	mad.lo.s32 	%r198, %r195, %r196, %r197;
	add.s32 	%r200, %r198, -2;
	setp.lt.u32 	%p30, %r200, %r2;
	setp.gt.s32 	%p31, %r198, 1;
	setp.ne.s32 	%p32, %r822, 0;
	add.s32 	%r201, %r822, -1;
	setp.lt.u32 	%p33, %r201, %r1;
	and.pred  	%p2, %p32, %p33;
	and.pred  	%p34, %p2, %p31;
	and.pred  	%p3, %p34, %p30;
	not.pred 	%p35, %p3;
	@%p35 bra 	$L__BB0_8;
	ld.param.u64 	%rd372, [_Z12sobel_KernelPhPKhPiPjS3_Ps_param_1];
	add.s32 	%r202, %r811, -1;
	add.s32 	%r203, %r811, -2;
	cvt.u64.u32 	%rd20, %r811;
	cvta.to.global.u64 	%rd21, %rd372;
	add.s64 	%rd22, %rd21, %rd20;
	ld.global.u8 	%r204, [%rd22];
	cvt.u64.u32 	%rd23, %r202;
	add.s64 	%rd24, %rd21, %rd23;
	ld.global.u8 	%r205, [%rd24];
	cvt.u64.u32 	%rd25, %r203;
	add.s64 	%rd26, %rd21, %rd25;
	ld.global.u8 	%r206, [%rd26];
	mul.lo.s32 	%r207, %r6, %r204;
	cvt.rn.f64.s32 	%fd302, %r207;
	add.f64 	%fd465, %fd465, %fd302;
	mul.lo.s32 	%r208, %r6, %r205;
	cvt.rn.f64.s32 	%fd303, %r208;
	add.f64 	%fd466, %fd466, %fd303;
	mul.lo.s32 	%r209, %r6, %r206;
	cvt.rn.f64.s32 	%fd304, %r209;
	add.f64 	%fd467, %fd467, %fd304;
$L__BB0_8:
	mov.u32 	%r210, %ctaid.x;
	mov.u32 	%r211, %ntid.x;
	mov.u32 	%r212, %tid.x;
	mad.lo.s32 	%r213, %r210, %r211, %r212;
	add.s32 	%r215, %r213, -2;
	setp.lt.u32 	%p36, %r215, %r2;
	setp.gt.s32 	%p37, %r213, 1;
	setp.lt.u32 	%p38, %r822, %r1;
	and.pred  	%p39, %p38, %p36;
	and.pred  	%p4, %p39, %p37;
	not.pred 	%p40, %p4;
	@%p40 bra 	$L__BB0_10;
	ld.param.u64 	%rd373, [_Z12sobel_KernelPhPKhPiPjS3_Ps_param_1];
	add.s32 	%r216, %r802, -1;
	add.s32 	%r217, %r802, -2;
	cvt.u64.u32 	%rd27, %r802;
	cvta.to.global.u64 	%rd28, %rd373;
	add.s64 	%rd29, %rd28, %rd27;
	ld.global.u8 	%r218, [%rd29];
	cvt.u64.u32 	%rd30, %r216;
	add.s64 	%rd31, %rd28, %rd30;
	ld.global.u8 	%r219, [%rd31];
	cvt.u64.u32 	%rd32, %r217;
	add.s64 	%rd33, %rd28, %rd32;
	ld.global.u8 	%r220, [%rd33];
	mul.lo.s32 	%r221, %r7, %r218;
	cvt.rn.f64.s32 	%fd305, %r221;
	add.f64 	%fd465, %fd465, %fd305;
	mul.lo.s32 	%r222, %r7, %r219;
	cvt.rn.f64.s32 	%fd306, %r222;
	add.f64 	%fd466, %fd466, %fd306;
	mul.lo.s32 	%r223, %r7, %r220;
	cvt.rn.f64.s32 	%fd307, %r223;
	add.f64 	%fd467, %fd467, %fd307;
$L__BB0_10:
	mov.u32 	%r224, %ctaid.x;
	mov.u32 	%r225, %ntid.x;
	mov.u32 	%r226, %tid.x;
	mad.lo.s32 	%r227, %r224, %r225, %r226;
	add.s32 	%r229, %r227, -2;
	setp.ge.u32 	%p41, %r229, %r2;
	setp.lt.s32 	%p42, %r227, 2;
	add.s32 	%r106, %r822, 1;
	setp.ge.u32 	%p43, %r106, %r1;
	or.pred  	%p44, %p43, %p41;
	or.pred  	%p45, %p44, %p42;
	@%p45 bra 	$L__BB0_12;
	ld.param.u64 	%rd374, [_Z12sobel_KernelPhPKhPiPjS3_Ps_param_1];
	add.s32 	%r230, %r816, -1;
	add.s32 	%r231, %r816, -2;
	cvt.u64.u32 	%rd34, %r816;
	cvta.to.global.u64 	%rd35, %rd374;
	add.s64 	%rd36, %rd35, %rd34;
	ld.global.u8 	%r232, [%rd36];
	cvt.u64.u32 	%rd37, %r230;
	add.s64 	%rd38, %rd35, %rd37;
	ld.global.u8 	%r233, [%rd38];
	cvt.u64.u32 	%rd39, %r231;
	add.s64 	%rd40, %rd35, %rd39;
	ld.global.u8 	%r234, [%rd40];
	mul.lo.s32 	%r235, %r8, %r232;
	cvt.rn.f64.s32 	%fd308, %r235;
	add.f64 	%fd465, %fd465, %fd308;
	mul.lo.s32 	%r236, %r8, %r233;
	cvt.rn.f64.s32 	%fd309, %r236;
	add.f64 	%fd466, %fd466, %fd309;
	mul.lo.s32 	%r237, %r8, %r234;
	cvt.rn.f64.s32 	%fd310, %r237;
	add.f64 	%fd467, %fd467, %fd310;
$L__BB0_12:
	mov.u32 	%r238, %ctaid.x;
	mov.u32 	%r239, %ntid.x;
	mov.u32 	%r240, %tid.x;
	mad.lo.s32 	%r241, %r238, %r239, %r240;
	add.s32 	%r243, %r241, -2;
	setp.ge.u32 	%p46, %r243, %r2;
	setp.lt.s32 	%p47, %r241, 2;
	add.s32 	%r244, %r106, 1;
	setp.ge.u32 	%p48, %r244, %r1;
	or.pred  	%p49, %p48, %p46;
	or.pred  	%p50, %p49, %p47;
	@%p50 bra 	$L__BB0_14;
	ld.param.u64 	%rd375, [_Z12sobel_KernelPhPKhPiPjS3_Ps_param_1];
	add.s32 	%r245, %r821, -1;
	add.s32 	%r246, %r821, -2;
	cvt.u64.u32 	%rd41, %r821;
	cvta.to.global.u64 	%rd42, %rd375;
	add.s64 	%rd43, %rd42, %rd41;
	ld.global.u8 	%r247, [%rd43];
	cvt.u64.u32 	%rd44, %r245;
	add.s64 	%rd45, %rd42, %rd44;
	ld.global.u8 	%r248, [%rd45];
	cvt.u64.u32 	%rd46, %r246;
	add.s64 	%rd47, %rd42, %rd46;
	ld.global.u8 	%r249, [%rd47];
	mul.lo.s32 	%r250, %r9, %r247;
	cvt.rn.f64.s32 	%fd311, %r250;
	add.f64 	%fd465, %fd465, %fd311;
	mul.lo.s32 	%r251, %r9, %r248;
	cvt.rn.f64.s32 	%fd312, %r251;
	add.f64 	%fd466, %fd466, %fd312;
	mul.lo.s32 	%r252, %r9, %r249;
	cvt.rn.f64.s32 	%fd313, %r252;
	add.f64 	%fd467, %fd467, %fd313;
$L__BB0_14:
	mov.u32 	%r253, %ctaid.x;
	mov.u32 	%r254, %ntid.x;
	mov.u32 	%r255, %tid.x;
	mad.lo.s32 	%r256, %r253, %r254, %r255;
	add.s32 	%r258, %r256, -1;
	setp.lt.u32 	%p51, %r258, %r2;
	setp.gt.s32 	%p52, %r256, 0;
	setp.gt.u32 	%p53, %r822, 1;
	add.s32 	%r259, %r822, -2;
	setp.lt.u32 	%p54, %r259, %r1;
	and.pred  	%p55, %p53, %p54;
	and.pred  	%p56, %p55, %p52;
	and.pred  	%p5, %p56, %p51;
	not.pred 	%p57, %p5;
	@%p57 bra 	$L__BB0_16;
	ld.param.u64 	%rd376, [_Z12sobel_KernelPhPKhPiPjS3_Ps_param_1];
	add.s32 	%r260, %r798, -1;
	add.s32 	%r261, %r798, -2;
	cvt.u64.u32 	%rd48, %r798;
	cvta.to.global.u64 	%rd49, %rd376;
	add.s64 	%rd50, %rd49, %rd48;
	ld.global.u8 	%r262, [%rd50];
	cvt.u64.u32 	%rd51, %r260;
	add.s64 	%rd52, %rd49, %rd51;
	ld.global.u8 	%r263, [%rd52];
	cvt.u64.u32 	%rd53, %r261;
	add.s64 	%rd54, %rd49, %rd53;
	ld.global.u8 	%r264, [%rd54];
	mul.lo.s32 	%r265, %r10, %r262;
	cvt.rn.f64.s32 	%fd314, %r265;
	add.f64 	%fd465, %fd465, %fd314;
	mul.lo.s32 	%r266, %r10, %r263;
	cvt.rn.f64.s32 	%fd315, %r266;
	add.f64 	%fd466, %fd466, %fd315;
	mul.lo.s32 	%r267, %r10, %r264;
	cvt.rn.f64.s32 	%fd316, %r267;
	add.f64 	%fd467, %fd467, %fd316;
$L__BB0_16:
	mov.u32 	%r268, %ctaid.x;
	mov.u32 	%r269, %ntid.x;
	mov.u32 	%r270, %tid.x;
	mad.lo.s32 	%r271, %r268, %r269, %r270;
	add.s32 	%r273, %r271, -1;
	setp.lt.u32 	%p58, %r273, %r2;
	setp.gt.s32 	%p59, %r271, 0;
	and.pred  	%p60, %p2, %p59;
	and.pred  	%p6, %p60, %p58;
	not.pred 	%p61, %p6;
	@%p61 bra 	$L__BB0_18;
	ld.param.u64 	%rd377, [_Z12sobel_KernelPhPKhPiPjS3_Ps_param_1];
	add.s32 	%r274, %r810, -1;
	add.s32 	%r275, %r810, -2;
	cvt.u64.u32 	%rd55, %r810;
	cvta.to.global.u64 	%rd56, %rd377;
	add.s64 	%rd57, %rd56, %rd55;
	ld.global.u8 	%r276, [%rd57];
	cvt.u64.u32 	%rd58, %r274;
	add.s64 	%rd59, %rd56, %rd58;
	ld.global.u8 	%r277, [%rd59];
	cvt.u64.u32 	%rd60, %r275;
	add.s64 	%rd61, %rd56, %rd60;
	ld.global.u8 	%r278, [%rd61];
	mul.lo.s32 	%r279, %r11, %r276;
	cvt.rn.f64.s32 	%fd317, %r279;
	add.f64 	%fd465, %fd465, %fd317;
	mul.lo.s32 	%r280, %r11, %r277;
	cvt.rn.f64.s32 	%fd318, %r280;
	add.f64 	%fd466, %fd466, %fd318;
	mul.lo.s32 	%r281, %r11, %r278;
	cvt.rn.f64.s32 	%fd319, %r281;
	add.f64 	%fd467, %fd467, %fd319;
$L__BB0_18:
	setp.lt.u32 	%p62, %r822, %r1;
	mov.u32 	%r282, %ctaid.x;
	mov.u32 	%r283, %ntid.x;
	mov.u32 	%r284, %tid.x;
	mad.lo.s32 	%r285, %r282, %r283, %r284;
	add.s32 	%r287, %r285, -1;
	setp.lt.u32 	%p63, %r287, %r2;
	setp.gt.s32 	%p64, %r285, 0;
	and.pred  	%p65, %p62, %p63;
	and.pred  	%p7, %p65, %p64;
	not.pred 	%p66, %p7;
	@%p66 bra 	$L__BB0_20;
	ld.param.u64 	%rd378, [_Z12sobel_KernelPhPKhPiPjS3_Ps_param_1];
	add.s32 	%r288, %r803, -1;
	add.s32 	%r289, %r803, -2;
	cvt.u64.u32 	%rd62, %r803;
	cvta.to.global.u64 	%rd63, %rd378;
	add.s64 	%rd64, %rd63, %rd62;
	ld.global.u8 	%r290, [%rd64];
	cvt.u64.u32 	%rd65, %r288;
	add.s64 	%rd66, %rd63, %rd65;
	ld.global.u8 	%r291, [%rd66];
	cvt.u64.u32 	%rd67, %r289;
	add.s64 	%rd68, %rd63, %rd67;
	ld.global.u8 	%r292, [%rd68];
	mul.lo.s32 	%r293, %r12, %r290;
	cvt.rn.f64.s32 	%fd320, %r293;
	add.f64 	%fd465, %fd465, %fd320;
	mul.lo.s32 	%r294, %r12, %r291;
	cvt.rn.f64.s32 	%fd321, %r294;
	add.f64 	%fd466, %fd466, %fd321;
	mul.lo.s32 	%r295, %r12, %r292;
	cvt.rn.f64.s32 	%fd322, %r295;
	add.f64 	%fd467, %fd467, %fd322;
$L__BB0_20:
	setp.ge.u32 	%p67, %r106, %r1;
	mov.u32 	%r296, %ctaid.x;
	mov.u32 	%r297, %ntid.x;
	mov.u32 	%r298, %tid.x;
	mad.lo.s32 	%r299, %r296, %r297, %r298;
	add.s32 	%r301, %r299, -1;
	setp.ge.u32 	%p68, %r301, %r2;
	setp.lt.s32 	%p69, %r299, 1;
	or.pred  	%p70, %p67, %p68;
	or.pred  	%p71, %p70, %p69;
	@%p71 bra 	$L__BB0_22;
	ld.param.u64 	%rd379, [_Z12sobel_KernelPhPKhPiPjS3_Ps_param_1];
	add.s32 	%r302, %r815, -1;
	add.s32 	%r303, %r815, -2;
	cvt.u64.u32 	%rd69, %r815;
	cvta.to.global.u64 	%rd70, %rd379;
	add.s64 	%rd71, %rd70, %rd69;
	ld.global.u8 	%r304, [%rd71];
	cvt.u64.u32 	%rd72, %r302;
	add.s64 	%rd73, %rd70, %rd72;
	ld.global.u8 	%r305, [%rd73];
	cvt.u64.u32 	%rd74, %r303;
	add.s64 	%rd75, %rd70, %rd74;
	ld.global.u8 	%r306, [%rd75];
	mul.lo.s32 	%r307, %r13, %r304;
	cvt.rn.f64.s32 	%fd323, %r307;
	add.f64 	%fd465, %fd465, %fd323;
	mul.lo.s32 	%r308, %r13, %r305;
	cvt.rn.f64.s32 	%fd324, %r308;
	add.f64 	%fd466, %fd466, %fd324;
	mul.lo.s32 	%r309, %r13, %r306;
	cvt.rn.f64.s32 	%fd325, %r309;
	add.f64 	%fd467, %fd467, %fd325;
$L__BB0_22:
	add.s32 	%r310, %r106, 1;
	setp.ge.u32 	%p72, %r310, %r1;
	mov.u32 	%r311, %ctaid.x;
	mov.u32 	%r312, %ntid.x;
	mov.u32 	%r313, %tid.x;
	mad.lo.s32 	%r314, %r311, %r312, %r313;
	add.s32 	%r316, %r314, -1;
	setp.ge.u32 	%p73, %r316, %r2;
	setp.lt.s32 	%p74, %r314, 1;
	or.pred  	%p75, %p72, %p73;
	or.pred  	%p76, %p75, %p74;
	@%p76 bra 	$L__BB0_24;
	ld.param.u64 	%rd380, [_Z12sobel_KernelPhPKhPiPjS3_Ps_param_1];
	add.s32 	%r317, %r820, -1;
	add.s32 	%r318, %r820, -2;
	cvt.u64.u32 	%rd76, %r820;
	cvta.to.global.u64 	%rd77, %rd380;
	add.s64 	%rd78, %rd77, %rd76;
	ld.global.u8 	%r319, [%rd78];
	cvt.u64.u32 	%rd79, %r317;
	add.s64 	%rd80, %rd77, %rd79;
	ld.global.u8 	%r320, [%rd80];
	cvt.u64.u32 	%rd81, %r318;
	add.s64 	%rd82, %rd77, %rd81;
	ld.global.u8 	%r321, [%rd82];
	mul.lo.s32 	%r322, %r14, %r319;
	cvt.rn.f64.s32 	%fd326, %r322;
	add.f64 	%fd465, %fd465, %fd326;
	mul.lo.s32 	%r323, %r14, %r320;
	cvt.rn.f64.s32 	%fd327, %r323;
	add.f64 	%fd466, %fd466, %fd327;
	mul.lo.s32 	%r324, %r14, %r321;
	cvt.rn.f64.s32 	%fd328, %r324;
	add.f64 	%fd467, %fd467, %fd328;
$L__BB0_24:
	mov.u32 	%r325, %ctaid.x;
	mov.u32 	%r326, %ntid.x;
	mov.u32 	%r327, %tid.x;
	mad.lo.s32 	%r328, %r325, %r326, %r327;
	setp.gt.s32 	%p77, %r328, -1;
	setp.gt.u32 	%p78, %r822, 1;
	add.s32 	%r329, %r822, -2;
	setp.lt.u32 	%p79, %r329, %r1;
	and.pred  	%p80, %p78, %p79;
	and.pred  	%p8, %p80, %p77;
	not.pred 	%p81, %p8;
	@%p81 bra 	$L__BB0_26;
	ld.param.u64 	%rd381, [_Z12sobel_KernelPhPKhPiPjS3_Ps_param_1];
	add.s32 	%r330, %r799, -1;
	add.s32 	%r331, %r799, -2;
	cvt.u64.u32 	%rd83, %r799;
	cvta.to.global.u64 	%rd84, %rd381;
	add.s64 	%rd85, %rd84, %rd83;
	ld.global.u8 	%r332, [%rd85];
	cvt.u64.u32 	%rd86, %r330;
	add.s64 	%rd87, %rd84, %rd86;
	ld.global.u8 	%r333, [%rd87];
	cvt.u64.u32 	%rd88, %r331;
	add.s64 	%rd89, %rd84, %rd88;
	ld.global.u8 	%r334, [%rd89];
	mul.lo.s32 	%r335, %r15, %r332;
	cvt.rn.f64.s32 	%fd329, %r335;
	add.f64 	%fd465, %fd465, %fd329;
	mul.lo.s32 	%r336, %r15, %r333;
	cvt.rn.f64.s32 	%fd330, %r336;
	add.f64 	%fd466, %fd466, %fd330;
	mul.lo.s32 	%r337, %r15, %r334;
	cvt.rn.f64.s32 	%fd331, %r337;
	add.f64 	%fd467, %fd467, %fd331;
$L__BB0_26:
	mov.u32 	%r338, %ctaid.x;
	mov.u32 	%r339, %ntid.x;
	mov.u32 	%r340, %tid.x;
	mad.lo.s32 	%r341, %r338, %r339, %r340;
	setp.gt.s32 	%p82, %r341, -1;
	and.pred  	%p9, %p2, %p82;
	not.pred 	%p83, %p9;
	@%p83 bra 	$L__BB0_28;
	ld.param.u64 	%rd382, [_Z12sobel_KernelPhPKhPiPjS3_Ps_param_1];
	add.s32 	%r342, %r809, -1;
	add.s32 	%r343, %r809, -2;
	cvt.u64.u32 	%rd90, %r809;
	cvta.to.global.u64 	%rd91, %rd382;
	add.s64 	%rd92, %rd91, %rd90;
	ld.global.u8 	%r344, [%rd92];
	cvt.u64.u32 	%rd93, %r342;
	add.s64 	%rd94, %rd91, %rd93;
	ld.global.u8 	%r345, [%rd94];
	cvt.u64.u32 	%rd95, %r343;
	add.s64 	%rd96, %rd91, %rd95;
	ld.global.u8 	%r346, [%rd96];
	mul.lo.s32 	%r347, %r16, %r344;
	cvt.rn.f64.s32 	%fd332, %r347;
	add.f64 	%fd465, %fd465, %fd332;
	mul.lo.s32 	%r348, %r16, %r345;
	cvt.rn.f64.s32 	%fd333, %r348;
	add.f64 	%fd466, %fd466, %fd333;
	mul.lo.s32 	%r349, %r16, %r346;
	cvt.rn.f64.s32 	%fd334, %r349;
	add.f64 	%fd467, %fd467, %fd334;
$L__BB0_28:
	setp.lt.u32 	%p84, %r822, %r1;
	mov.u32 	%r350, %ctaid.x;
	mov.u32 	%r351, %ntid.x;
	mov.u32 	%r352, %tid.x;
	mad.lo.s32 	%r353, %r350, %r351, %r352;
	setp.gt.s32 	%p85, %r353, -1;
	and.pred  	%p10, %p84, %p85;
	not.pred 	%p86, %p10;
	@%p86 bra 	$L__BB0_30;
	ld.param.u64 	%rd383, [_Z12sobel_KernelPhPKhPiPjS3_Ps_param_1];
	add.s32 	%r354, %r804, -1;
	add.s32 	%r355, %r804, -2;
	cvt.u64.u32 	%rd97, %r804;
	cvta.to.global.u64 	%rd98, %rd383;
	add.s64 	%rd99, %rd98, %rd97;
	ld.global.u8 	%r356, [%rd99];
	cvt.u64.u32 	%rd100, %r354;
	add.s64 	%rd101, %rd98, %rd100;
	ld.global.u8 	%r357, [%rd101];
	cvt.u64.u32 	%rd102, %r355;
	add.s64 	%rd103, %rd98, %rd102;
	ld.global.u8 	%r358, [%rd103];
	mul.lo.s32 	%r359, %r17, %r356;
	cvt.rn.f64.s32 	%fd335, %r359;
	add.f64 	%fd465, %fd465, %fd335;
	mul.lo.s32 	%r360, %r17, %r357;
	cvt.rn.f64.s32 	%fd336, %r360;
	add.f64 	%fd466, %fd466, %fd336;
	mul.lo.s32 	%r361, %r17, %r358;
	cvt.rn.f64.s32 	%fd337, %r361;
	add.f64 	%fd467, %fd467, %fd337;
$L__BB0_30:
	setp.ge.u32 	%p87, %r106, %r1;
	mov.u32 	%r362, %ctaid.x;
	mov.u32 	%r363, %ntid.x;
	mov.u32 	%r364, %tid.x;
	mad.lo.s32 	%r365, %r362, %r363, %r364;
	setp.lt.s32 	%p88, %r365, 0;
	or.pred  	%p89, %p87, %p88;
	@%p89 bra 	$L__BB0_32;
	ld.param.u64 	%rd384, [_Z12sobel_KernelPhPKhPiPjS3_Ps_param_1];
	add.s32 	%r366, %r814, -1;
	add.s32 	%r367, %r814, -2;
	cvt.u64.u32 	%rd104, %r814;
	cvta.to.global.u64 	%rd105, %rd384;
	add.s64 	%rd106, %rd105, %rd104;
	ld.global.u8 	%r368, [%rd106];
	cvt.u64.u32 	%rd107, %r366;
	add.s64 	%rd108, %rd105, %rd107;
	ld.global.u8 	%r369, [%rd108];
	cvt.u64.u32 	%rd109, %r367;
	add.s64 	%rd110, %rd105, %rd109;
	ld.global.u8 	%r370, [%rd110];
	mul.lo.s32 	%r371, %r18, %r368;
	cvt.rn.f64.s32 	%fd338, %r371;
	add.f64 	%fd465, %fd465, %fd338;
	mul.lo.s32 	%r372, %r18, %r369;
	cvt.rn.f64.s32 	%fd339, %r372;
	add.f64 	%fd466, %fd466, %fd339;
	mul.lo.s32 	%r373, %r18, %r370;
	cvt.rn.f64.s32 	%fd340, %r373;
	add.f64 	%fd467, %fd467, %fd340;
$L__BB0_32:
	add.s32 	%r374, %r106, 1;
	setp.ge.u32 	%p90, %r374, %r1;
	mov.u32 	%r375, %ctaid.x;
	mov.u32 	%r376, %ntid.x;
	mov.u32 	%r377, %tid.x;
	mad.lo.s32 	%r378, %r375, %r376, %r377;
	setp.lt.s32 	%p91, %r378, 0;
	or.pred  	%p92, %p90, %p91;
	@%p92 bra 	$L__BB0_34;
	ld.param.u64 	%rd385, [_Z12sobel_KernelPhPKhPiPjS3_Ps_param_1];
	add.s32 	%r379, %r819, -1;
	add.s32 	%r380, %r819, -2;
	cvt.u64.u32 	%rd111, %r819;
	cvta.to.global.u64 	%rd112, %rd385;
	add.s64 	%rd113, %rd112, %rd111;
	ld.global.u8 	%r381, [%rd113];
	cvt.u64.u32 	%rd114, %r379;
	add.s64 	%rd115, %rd112, %rd114;
	ld.global.u8 	%r382, [%rd115];
	cvt.u64.u32 	%rd116, %r380;
	add.s64 	%rd117, %rd112, %rd116;
	ld.global.u8 	%r383, [%rd117];
	mul.lo.s32 	%r384, %r19, %r381;
	cvt.rn.f64.s32 	%fd341, %r384;
	add.f64 	%fd465, %fd465, %fd341;
	mul.lo.s32 	%r385, %r19, %r382;
	cvt.rn.f64.s32 	%fd342, %r385;
	add.f64 	%fd466, %fd466, %fd342;
	mul.lo.s32 	%r386, %r19, %r383;
	cvt.rn.f64.s32 	%fd343, %r386;
	add.f64 	%fd467, %fd467, %fd343;
$L__BB0_34:
	mov.u32 	%r387, %ctaid.x;
	mov.u32 	%r388, %ntid.x;
	mov.u32 	%r389, %tid.x;
	mad.lo.s32 	%r390, %r387, %r388, %r389;
	add.s32 	%r392, %r390, 1;
	setp.lt.u32 	%p93, %r392, %r2;
	setp.gt.s32 	%p94, %r390, -2;
	setp.gt.u32 	%p95, %r822, 1;
	add.s32 	%r393, %r822, -2;
	setp.lt.u32 	%p96, %r393, %r1;
	and.pred  	%p97, %p95, %p96;
	and.pred  	%p98, %p97, %p94;
	and.pred  	%p11, %p98, %p93;
	not.pred 	%p99, %p11;
	@%p99 bra 	$L__BB0_36;
	ld.param.u64 	%rd386, [_Z12sobel_KernelPhPKhPiPjS3_Ps_param_1];
	add.s32 	%r394, %r800, -1;
	add.s32 	%r395, %r800, -2;
	cvt.u64.u32 	%rd118, %r800;
	cvta.to.global.u64 	%rd119, %rd386;
	add.s64 	%rd120, %rd119, %rd118;
	ld.global.u8 	%r396, [%rd120];
	cvt.u64.u32 	%rd121, %r394;
	add.s64 	%rd122, %rd119, %rd121;
	ld.global.u8 	%r397, [%rd122];
	cvt.u64.u32 	%rd123, %r395;
	add.s64 	%rd124, %rd119, %rd123;
	ld.global.u8 	%r398, [%rd124];
	mul.lo.s32 	%r399, %r20, %r396;
	cvt.rn.f64.s32 	%fd344, %r399;
	add.f64 	%fd465, %fd465, %fd344;
	mul.lo.s32 	%r400, %r20, %r397;
	cvt.rn.f64.s32 	%fd345, %r400;
	add.f64 	%fd466, %fd466, %fd345;
	mul.lo.s32 	%r401, %r20, %r398;
	cvt.rn.f64.s32 	%fd346, %r401;
	add.f64 	%fd467, %fd467, %fd346;
$L__BB0_36:
	mov.u32 	%r402, %ctaid.x;
	mov.u32 	%r403, %ntid.x;
	mov.u32 	%r404, %tid.x;
	mad.lo.s32 	%r405, %r402, %r403, %r404;
	add.s32 	%r407, %r405, 1;
	setp.lt.u32 	%p100, %r407, %r2;
	setp.gt.s32 	%p101, %r405, -2;
	and.pred  	%p102, %p2, %p101;
	and.pred  	%p12, %p102, %p100;
	not.pred 	%p103, %p12;
	@%p103 bra 	$L__BB0_38;
	ld.param.u64 	%rd387, [_Z12sobel_KernelPhPKhPiPjS3_Ps_param_1];
	add.s32 	%r408, %r808, -1;
	add.s32 	%r409, %r808, -2;
	cvt.u64.u32 	%rd125, %r808;
	cvta.to.global.u64 	%rd126, %rd387;
	add.s64 	%rd127, %rd126, %rd125;
	ld.global.u8 	%r410, [%rd127];
	cvt.u64.u32 	%rd128, %r408;
	add.s64 	%rd129, %rd126, %rd128;
	ld.global.u8 	%r411, [%rd129];
	cvt.u64.u32 	%rd130, %r409;
	add.s64 	%rd131, %rd126, %rd130;
	ld.global.u8 	%r412, [%rd131];
	mul.lo.s32 	%r413, %r21, %r410;
	cvt.rn.f64.s32 	%fd347, %r413;
	add.f64 	%fd465, %fd465, %fd347;
	mul.lo.s32 	%r414, %r21, %r411;
	cvt.rn.f64.s32 	%fd348, %r414;
	add.f64 	%fd466, %fd466, %fd348;
	mul.lo.s32 	%r415, %r21, %r412;
	cvt.rn.f64.s32 	%fd349, %r415;
	add.f64 	%fd467, %fd467, %fd349;
$L__BB0_38:
	setp.lt.u32 	%p104, %r822, %r1;
	mov.u32 	%r416, %ctaid.x;
	mov.u32 	%r417, %ntid.x;
	mov.u32 	%r418, %tid.x;
	mad.lo.s32 	%r419, %r416, %r417, %r418;
	add.s32 	%r421, %r419, 1;
	setp.lt.u32 	%p105, %r421, %r2;
	setp.gt.s32 	%p106, %r419, -2;
	and.pred  	%p107, %p104, %p105;
	and.pred  	%p13, %p107, %p106;
	not.pred 	%p108, %p13;
	@%p108 bra 	$L__BB0_40;
	ld.param.u64 	%rd388, [_Z12sobel_KernelPhPKhPiPjS3_Ps_param_1];
	add.s32 	%r422, %r805, -1;
	add.s32 	%r423, %r805, -2;
	cvt.u64.u32 	%rd132, %r805;
	cvta.to.global.u64 	%rd133, %rd388;
	add.s64 	%rd134, %rd133, %rd132;
	ld.global.u8 	%r424, [%rd134];
	cvt.u64.u32 	%rd135, %r422;
	add.s64 	%rd136, %rd133, %rd135;
	ld.global.u8 	%r425, [%rd136];
	cvt.u64.u32 	%rd137, %r423;
	add.s64 	%rd138, %rd133, %rd137;
	ld.global.u8 	%r426, [%rd138];
	mul.lo.s32 	%r427, %r22, %r424;
	cvt.rn.f64.s32 	%fd350, %r427;
	add.f64 	%fd465, %fd465, %fd350;
	mul.lo.s32 	%r428, %r22, %r425;
	cvt.rn.f64.s32 	%fd351, %r428;
	add.f64 	%fd466, %fd466, %fd351;
	mul.lo.s32 	%r429, %r22, %r426;
	cvt.rn.f64.s32 	%fd352, %r429;
	add.f64 	%fd467, %fd467, %fd352;
$L__BB0_40:
	setp.ge.u32 	%p109, %r106, %r1;
	mov.u32 	%r430, %ctaid.x;
	mov.u32 	%r431, %ntid.x;
	mov.u32 	%r432, %tid.x;
	mad.lo.s32 	%r433, %r430, %r431, %r432;
	add.s32 	%r435, %r433, 1;
	setp.ge.u32 	%p110, %r435, %r2;
	setp.lt.s32 	%p111, %r433, -1;
	or.pred  	%p112, %p109, %p110;
	or.pred  	%p113, %p112, %p111;
	@%p113 bra 	$L__BB0_42;
	ld.param.u64 	%rd389, [_Z12sobel_KernelPhPKhPiPjS3_Ps_param_1];
	add.s32 	%r436, %r813, -1;
	add.s32 	%r437, %r813, -2;
	cvt.u64.u32 	%rd139, %r813;
	cvta.to.global.u64 	%rd140, %rd389;
	add.s64 	%rd141, %rd140, %rd139;
	ld.global.u8 	%r438, [%rd141];
	cvt.u64.u32 	%rd142, %r436;
	add.s64 	%rd143, %rd140, %rd142;
	ld.global.u8 	%r439, [%rd143];
	cvt.u64.u32 	%rd144, %r437;
	add.s64 	%rd145, %rd140, %rd144;
	ld.global.u8 	%r440, [%rd145];
	mul.lo.s32 	%r441, %r23, %r438;
	cvt.rn.f64.s32 	%fd353, %r441;
	add.f64 	%fd465, %fd465, %fd353;
	mul.lo.s32 	%r442, %r23, %r439;
	cvt.rn.f64.s32 	%fd354, %r442;
	add.f64 	%fd466, %fd466, %fd354;
	mul.lo.s32 	%r443, %r23, %r440;
	cvt.rn.f64.s32 	%fd355, %r443;
	add.f64 	%fd467, %fd467, %fd355;
$L__BB0_42:
	add.s32 	%r444, %r106, 1;
	setp.ge.u32 	%p114, %r444, %r1;
	mov.u32 	%r445, %ctaid.x;
	mov.u32 	%r446, %ntid.x;
	mov.u32 	%r447, %tid.x;
	mad.lo.s32 	%r448, %r445, %r446, %r447;
	add.s32 	%r450, %r448, 1;
	setp.ge.u32 	%p115, %r450, %r2;
	setp.lt.s32 	%p116, %r448, -1;
	or.pred  	%p117, %p114, %p115;
	or.pred  	%p118, %p117, %p116;
	@%p118 bra 	$L__BB0_44;
	ld.param.u64 	%rd390, [_Z12sobel_KernelPhPKhPiPjS3_Ps_param_1];
	add.s32 	%r451, %r818, -1;
	add.s32 	%r452, %r818, -2;
	cvt.u64.u32 	%rd146, %r818;
	cvta.to.global.u64 	%rd147, %rd390;
	add.s64 	%rd148, %rd147, %rd146;
	ld.global.u8 	%r453, [%rd148];
	cvt.u64.u32 	%rd149, %r451;
	add.s64 	%rd150, %rd147, %rd149;
	ld.global.u8 	%r454, [%rd150];
	cvt.u64.u32 	%rd151, %r452;
	add.s64 	%rd152, %rd147, %rd151;
	ld.global.u8 	%r455, [%rd152];
	mul.lo.s32 	%r456, %r24, %r453;
	cvt.rn.f64.s32 	%fd356, %r456;
	add.f64 	%fd465, %fd465, %fd356;
	mul.lo.s32 	%r457, %r24, %r454;
	cvt.rn.f64.s32 	%fd357, %r457;
	add.f64 	%fd466, %fd466, %fd357;
	mul.lo.s32 	%r458, %r24, %r455;
	cvt.rn.f64.s32 	%fd358, %r458;
	add.f64 	%fd467, %fd467, %fd358;
$L__BB0_44:
	mov.u32 	%r459, %ctaid.x;
	mov.u32 	%r460, %ntid.x;
	mov.u32 	%r461, %tid.x;
	mad.lo.s32 	%r462, %r459, %r460, %r461;
	add.s32 	%r464, %r462, 2;
	setp.lt.u32 	%p119, %r464, %r2;
	setp.gt.s32 	%p120, %r462, -3;
	setp.gt.u32 	%p121, %r822, 1;
	add.s32 	%r465, %r822, -2;
	setp.lt.u32 	%p122, %r465, %r1;
	and.pred  	%p123, %p121, %p122;
	and.pred  	%p124, %p123, %p120;
	and.pred  	%p14, %p124, %p119;
	not.pred 	%p125, %p14;
	@%p125 bra 	$L__BB0_46;
	ld.param.u64 	%rd391, [_Z12sobel_KernelPhPKhPiPjS3_Ps_param_1];
	add.s32 	%r466, %r801, -1;
	add.s32 	%r467, %r801, -2;
	cvt.u64.u32 	%rd153, %r801;
	cvta.to.global.u64 	%rd154, %rd391;
	add.s64 	%rd155, %rd154, %rd153;
	ld.global.u8 	%r468, [%rd155];
	cvt.u64.u32 	%rd156, %r466;
	add.s64 	%rd157, %rd154, %rd156;
	ld.global.u8 	%r469, [%rd157];
	cvt.u64.u32 	%rd158, %r467;
	add.s64 	%rd159, %rd154, %rd158;
	ld.global.u8 	%r470, [%rd159];
	mul.lo.s32 	%r471, %r25, %r468;
	cvt.rn.f64.s32 	%fd359, %r471;
	add.f64 	%fd465, %fd465, %fd359;
	mul.lo.s32 	%r472, %r25, %r469;
	cvt.rn.f64.s32 	%fd360, %r472;
	add.f64 	%fd466, %fd466, %fd360;
	mul.lo.s32 	%r473, %r25, %r470;
	cvt.rn.f64.s32 	%fd361, %r473;
	add.f64 	%fd467, %fd467, %fd361;
$L__BB0_46:
	mov.u32 	%r474, %ctaid.x;
	mov.u32 	%r475, %ntid.x;
	mov.u32 	%r476, %tid.x;
	mad.lo.s32 	%r477, %r474, %r475, %r476;
	add.s32 	%r479, %r477, 2;
	setp.lt.u32 	%p126, %r479, %r2;
	setp.gt.s32 	%p127, %r477, -3;
	and.pred  	%p128, %p2, %p127;
	and.pred  	%p15, %p128, %p126;
	not.pred 	%p129, %p15;
	@%p129 bra 	$L__BB0_48;
	ld.param.u64 	%rd392, [_Z12sobel_KernelPhPKhPiPjS3_Ps_param_1];
	add.s32 	%r480, %r807, -1;
	add.s32 	%r481, %r807, -2;
	cvt.u64.u32 	%rd160, %r807;
	cvta.to.global.u64 	%rd161, %rd392;
	add.s64 	%rd162, %rd161, %rd160;
	ld.global.u8 	%r482, [%rd162];
	cvt.u64.u32 	%rd163, %r480;
	add.s64 	%rd164, %rd161, %rd163;
	ld.global.u8 	%r483, [%rd164];
	cvt.u64.u32 	%rd165, %r481;
	add.s64 	%rd166, %rd161, %rd165;
	ld.global.u8 	%r484, [%rd166];
	mul.lo.s32 	%r485, %r26, %r482;
	cvt.rn.f64.s32 	%fd362, %r485;
	add.f64 	%fd465, %fd465, %fd362;
	mul.lo.s32 	%r486, %r26, %r483;
	cvt.rn.f64.s32 	%fd363, %r486;
	add.f64 	%fd466, %fd466, %fd363;
	mul.lo.s32 	%r487, %r26, %r484;
	cvt.rn.f64.s32 	%fd364, %r487;
	add.f64 	%fd467, %fd467, %fd364;
$L__BB0_48:
	setp.lt.u32 	%p130, %r822, %r1;
	mov.u32 	%r488, %ctaid.x;
	mov.u32 	%r489, %ntid.x;
	mov.u32 	%r490, %tid.x;
	mad.lo.s32 	%r491, %r488, %r489, %r490;
	add.s32 	%r493, %r491, 2;
	setp.lt.u32 	%p131, %r493, %r2;
	setp.gt.s32 	%p132, %r491, -3;
	and.pred  	%p133, %p130, %p131;
	and.pred  	%p16, %p133, %p132;
	not.pred 	%p134, %p16;
	@%p134 bra 	$L__BB0_50;
	ld.param.u64 	%rd393, [_Z12sobel_KernelPhPKhPiPjS3_Ps_param_1];
	add.s32 	%r494, %r806, -1;
	add.s32 	%r495, %r806, -2;
	cvt.u64.u32 	%rd167, %r806;
	cvta.to.global.u64 	%rd168, %rd393;
	add.s64 	%rd169, %rd168, %rd167;
	ld.global.u8 	%r496, [%rd169];
	cvt.u64.u32 	%rd170, %r494;
	add.s64 	%rd171, %rd168, %rd170;
	ld.global.u8 	%r497, [%rd171];
	cvt.u64.u32 	%rd172, %r495;
	add.s64 	%rd173, %rd168, %rd172;
	ld.global.u8 	%r498, [%rd173];
	mul.lo.s32 	%r499, %r27, %r496;
	cvt.rn.f64.s32 	%fd365, %r499;
	add.f64 	%fd465, %fd465, %fd365;
	mul.lo.s32 	%r500, %r27, %r497;
	cvt.rn.f64.s32 	%fd366, %r500;
	add.f64 	%fd466, %fd466, %fd366;
	mul.lo.s32 	%r501, %r27, %r498;
	cvt.rn.f64.s32 	%fd367, %r501;
	add.f64 	%fd467, %fd467, %fd367;
$L__BB0_50:
	setp.ge.u32 	%p135, %r106, %r1;
	mov.u32 	%r502, %ctaid.x;
	mov.u32 	%r503, %ntid.x;
	mov.u32 	%r504, %tid.x;
	mad.lo.s32 	%r505, %r502, %r503, %r504;
	add.s32 	%r507, %r505, 2;
	setp.ge.u32 	%p136, %r507, %r2;
	setp.lt.s32 	%p137, %r505, -2;
	or.pred  	%p138, %p135, %p136;
	or.pred  	%p139, %p138, %p137;
	@%p139 bra 	$L__BB0_52;
	ld.param.u64 	%rd394, [_Z12sobel_KernelPhPKhPiPjS3_Ps_param_1];
	add.s32 	%r508, %r812, -1;
	add.s32 	%r509, %r812, -2;
	cvt.u64.u32 	%rd174, %r812;
	cvta.to.global.u64 	%rd175, %rd394;
	add.s64 	%rd176, %rd175, %rd174;
	ld.global.u8 	%r510, [%rd176];
	cvt.u64.u32 	%rd177, %r508;
	add.s64 	%rd178, %rd175, %rd177;
	ld.global.u8 	%r511, [%rd178];
	cvt.u64.u32 	%rd179, %r509;
	add.s64 	%rd180, %rd175, %rd179;
	ld.global.u8 	%r512, [%rd180];
	mul.lo.s32 	%r513, %r28, %r510;
	cvt.rn.f64.s32 	%fd368, %r513;
	add.f64 	%fd465, %fd465, %fd368;
	mul.lo.s32 	%r514, %r28, %r511;
	cvt.rn.f64.s32 	%fd369, %r514;
	add.f64 	%fd466, %fd466, %fd369;
	mul.lo.s32 	%r515, %r28, %r512;
	cvt.rn.f64.s32 	%fd370, %r515;
	add.f64 	%fd467, %fd467, %fd370;
$L__BB0_52:
	add.s32 	%r516, %r106, 1;
	setp.ge.u32 	%p140, %r516, %r1;
	mov.u32 	%r517, %ctaid.x;
	mov.u32 	%r518, %ntid.x;
	mov.u32 	%r519, %tid.x;
	mad.lo.s32 	%r520, %r517, %r518, %r519;
	add.s32 	%r522, %r520, 2;
	setp.ge.u32 	%p141, %r522, %r2;
	setp.lt.s32 	%p142, %r520, -2;
	or.pred  	%p143, %p140, %p141;
	or.pred  	%p144, %p143, %p142;
	@%p144 bra 	$L__BB0_54;
	ld.param.u64 	%rd395, [_Z12sobel_KernelPhPKhPiPjS3_Ps_param_1];
	add.s32 	%r523, %r817, -1;
	add.s32 	%r524, %r817, -2;
	cvt.u64.u32 	%rd181, %r817;
	cvta.to.global.u64 	%rd182, %rd395;
	add.s64 	%rd183, %rd182, %rd181;
	ld.global.u8 	%r525, [%rd183];
	cvt.u64.u32 	%rd184, %r523;
	add.s64 	%rd185, %rd182, %rd184;
	ld.global.u8 	%r526, [%rd185];
	cvt.u64.u32 	%rd186, %r524;
	add.s64 	%rd187, %rd182, %rd186;
	ld.global.u8 	%r527, [%rd187];
	mul.lo.s32 	%r528, %r29, %r525;
	cvt.rn.f64.s32 	%fd371, %r528;
	add.f64 	%fd465, %fd465, %fd371;
	mul.lo.s32 	%r529, %r29, %r526;
	cvt.rn.f64.s32 	%fd372, %r529;
	add.f64 	%fd466, %fd466, %fd372;
	mul.lo.s32 	%r530, %r29, %r527;
	cvt.rn.f64.s32 	%fd373, %r530;
	add.f64 	%fd467, %fd467, %fd373;
$L__BB0_54:
	mov.f64 	%fd540, 0d0000000000000000;
	mov.f64 	%fd541, %fd540;
	mov.f64 	%fd542, %fd540;
	@%p29 bra 	$L__BB0_56;
	ld.param.u64 	%rd396, [_Z12sobel_KernelPhPKhPiPjS3_Ps_param_1];
	add.s32 	%r531, %r797, -1;
	add.s32 	%r532, %r797, -2;
	cvt.u64.u32 	%rd188, %r797;
	cvta.to.global.u64 	%rd189, %rd396;
	add.s64 	%rd190, %rd189, %rd188;
	ld.global.u8 	%r533, [%rd190];
	cvt.u64.u32 	%rd191, %r531;
	add.s64 	%rd192, %rd189, %rd191;
	ld.global.u8 	%r534, [%rd192];
	cvt.u64.u32 	%rd193, %r532;
	add.s64 	%rd194, %rd189, %rd193;
	ld.global.u8 	%r535, [%rd194];
	mul.lo.s32 	%r536, %r30, %r533;
	cvt.rn.f64.s32 	%fd540, %r536;
	mul.lo.s32 	%r537, %r30, %r534;
	cvt.rn.f64.s32 	%fd541, %r537;
	mul.lo.s32 	%r538, %r30, %r535;
	cvt.rn.f64.s32 	%fd542, %r538;
$L__BB0_56:
	@%p35 bra 	$L__BB0_58;
	ld.param.u64 	%rd397, [_Z12sobel_KernelPhPKhPiPjS3_Ps_param_1];
	add.s32 	%r539, %r811, -1;
	add.s32 	%r540, %r811, -2;
	cvt.u64.u32 	%rd195, %r811;
	cvta.to.global.u64 	%rd196, %rd397;
	add.s64 	%rd197, %rd196, %rd195;
	ld.global.u8 	%r541, [%rd197];
	cvt.u64.u32 	%rd198, %r539;
	add.s64 	%rd199, %rd196, %rd198;
	ld.global.u8 	%r542, [%rd199];
	cvt.u64.u32 	%rd200, %r540;
	add.s64 	%rd201, %rd196, %rd200;
	ld.global.u8 	%r543, [%rd201];
	mul.lo.s32 	%r544, %r31, %r541;
	cvt.rn.f64.s32 	%fd375, %r544;
	add.f64 	%fd540, %fd540, %fd375;
	mul.lo.s32 	%r545, %r31, %r542;
	cvt.rn.f64.s32 	%fd376, %r545;
	add.f64 	%fd541, %fd541, %fd376;
	mul.lo.s32 	%r546, %r31, %r543;
	cvt.rn.f64.s32 	%fd377, %r546;
	add.f64 	%fd542, %fd542, %fd377;
$L__BB0_58:
	@%p40 bra 	$L__BB0_60;
	ld.param.u64 	%rd398, [_Z12sobel_KernelPhPKhPiPjS3_Ps_param_1];
	add.s32 	%r547, %r802, -1;
	add.s32 	%r548, %r802, -2;
	cvt.u64.u32 	%rd202, %r802;
	cvta.to.global.u64 	%rd203, %rd398;
	add.s64 	%rd204, %rd203, %rd202;
	ld.global.u8 	%r549, [%rd204];
	cvt.u64.u32 	%rd205, %r547;
	add.s64 	%rd206, %rd203, %rd205;
	ld.global.u8 	%r550, [%rd206];
	cvt.u64.u32 	%rd207, %r548;
	add.s64 	%rd208, %rd203, %rd207;
	ld.global.u8 	%r551, [%rd208];
	mul.lo.s32 	%r552, %r32, %r549;
	cvt.rn.f64.s32 	%fd378, %r552;
	add.f64 	%fd540, %fd540, %fd378;
	mul.lo.s32 	%r553, %r32, %r550;
	cvt.rn.f64.s32 	%fd379, %r553;
	add.f64 	%fd541, %fd541, %fd379;
	mul.lo.s32 	%r554, %r32, %r551;
	cvt.rn.f64.s32 	%fd380, %r554;
	add.f64 	%fd542, %fd542, %fd380;
$L__BB0_60:
	setp.ge.u32 	%p148, %r106, %r1;
	mov.u32 	%r555, %ctaid.x;
	mov.u32 	%r556, %ntid.x;
	mov.u32 	%r557, %tid.x;
	mad.lo.s32 	%r558, %r555, %r556, %r557;
	setp.lt.s32 	%p149, %r558, 2;
	add.s32 	%r560, %r558, -2;
	setp.ge.u32 	%p150, %r560, %r2;
	or.pred  	%p151, %p148, %p150;
	or.pred  	%p152, %p151, %p149;
	@%p152 bra 	$L__BB0_62;
	ld.param.u64 	%rd399, [_Z12sobel_KernelPhPKhPiPjS3_Ps_param_1];
	add.s32 	%r561, %r816, -1;
	add.s32 	%r562, %r816, -2;
	cvt.u64.u32 	%rd209, %r816;
	cvta.to.global.u64 	%rd210, %rd399;
	add.s64 	%rd211, %rd210, %rd209;
	ld.global.u8 	%r563, [%rd211];
	cvt.u64.u32 	%rd212, %r561;
	add.s64 	%rd213, %rd210, %rd212;
	ld.global.u8 	%r564, [%rd213];
	cvt.u64.u32 	%rd214, %r562;
	add.s64 	%rd215, %rd210, %rd214;
	ld.global.u8 	%r565, [%rd215];
	mul.lo.s32 	%r566, %r33, %r563;
	cvt.rn.f64.s32 	%fd381, %r566;
	add.f64 	%fd540, %fd540, %fd381;
	mul.lo.s32 	%r567, %r33, %r564;
	cvt.rn.f64.s32 	%fd382, %r567;
	add.f64 	%fd541, %fd541, %fd382;
	mul.lo.s32 	%r568, %r33, %r565;
	cvt.rn.f64.s32 	%fd383, %r568;
	add.f64 	%fd542, %fd542, %fd383;
$L__BB0_62:
	add.s32 	%r569, %r106, 1;
	setp.ge.u32 	%p153, %r569, %r1;
	mov.u32 	%r570, %ctaid.x;
	mov.u32 	%r571, %ntid.x;
	mov.u32 	%r572, %tid.x;
	mad.lo.s32 	%r573, %r570, %r571, %r572;
	setp.lt.s32 	%p154, %r573, 2;
	add.s32 	%r575, %r573, -2;
	setp.ge.u32 	%p155, %r575, %r2;
	or.pred  	%p156, %p153, %p155;
	or.pred  	%p157, %p156, %p154;
	@%p157 bra 	$L__BB0_64;
	ld.param.u64 	%rd400, [_Z12sobel_KernelPhPKhPiPjS3_Ps_param_1];
	add.s32 	%r576, %r821, -1;
	add.s32 	%r577, %r821, -2;
	cvt.u64.u32 	%rd216, %r821;
	cvta.to.global.u64 	%rd217, %rd400;
	add.s64 	%rd218, %rd217, %rd216;
	ld.global.u8 	%r578, [%rd218];
	cvt.u64.u32 	%rd219, %r576;
	add.s64 	%rd220, %rd217, %rd219;
	ld.global.u8 	%r579, [%rd220];
	cvt.u64.u32 	%rd221, %r577;
	add.s64 	%rd222, %rd217, %rd221;
	ld.global.u8 	%r580, [%rd222];
	mul.lo.s32 	%r581, %r34, %r578;
	cvt.rn.f64.s32 	%fd384, %r581;
	add.f64 	%fd540, %fd540, %fd384;
	mul.lo.s32 	%r582, %r34, %r579;
	cvt.rn.f64.s32 	%fd385, %r582;
	add.f64 	%fd541, %fd541, %fd385;
	mul.lo.s32 	%r583, %r34, %r580;
	cvt.rn.f64.s32 	%fd386, %r583;
	add.f64 	%fd542, %fd542, %fd386;
$L__BB0_64:
	@%p57 bra 	$L__BB0_66;
	ld.param.u64 	%rd401, [_Z12sobel_KernelPhPKhPiPjS3_Ps_param_1];
	add.s32 	%r584, %r798, -1;
	add.s32 	%r585, %r798, -2;
	cvt.u64.u32 	%rd223, %r798;
	cvta.to.global.u64 	%rd224, %rd401;
	add.s64 	%rd225, %rd224, %rd223;
	ld.global.u8 	%r586, [%rd225];
	cvt.u64.u32 	%rd226, %r584;
	add.s64 	%rd227, %rd224, %rd226;
	ld.global.u8 	%r587, [%rd227];
	cvt.u64.u32 	%rd228, %r585;
	add.s64 	%rd229, %rd224, %rd228;
	ld.global.u8 	%r588, [%rd229];
	mul.lo.s32 	%r589, %r35, %r586;
	cvt.rn.f64.s32 	%fd387, %r589;
	add.f64 	%fd540, %fd540, %fd387;
	mul.lo.s32 	%r590, %r35, %r587;
	cvt.rn.f64.s32 	%fd388, %r590;
	add.f64 	%fd541, %fd541, %fd388;
	mul.lo.s32 	%r591, %r35, %r588;
	cvt.rn.f64.s32 	%fd389, %r591;
	add.f64 	%fd542, %fd542, %fd389;
$L__BB0_66:
	@%p61 bra 	$L__BB0_68;
	ld.param.u64 	%rd402, [_Z12sobel_KernelPhPKhPiPjS3_Ps_param_1];
	add.s32 	%r592, %r810, -1;
	add.s32 	%r593, %r810, -2;
	cvt.u64.u32 	%rd230, %r810;
	cvta.to.global.u64 	%rd231, %rd402;
	add.s64 	%rd232, %rd231, %rd230;
	ld.global.u8 	%r594, [%rd232];
	cvt.u64.u32 	%rd233, %r592;
	add.s64 	%rd234, %rd231, %rd233;
	ld.global.u8 	%r595, [%rd234];
	cvt.u64.u32 	%rd235, %r593;
	add.s64 	%rd236, %rd231, %rd235;
	ld.global.u8 	%r596, [%rd236];
	mul.lo.s32 	%r597, %r36, %r594;
	cvt.rn.f64.s32 	%fd390, %r597;
	add.f64 	%fd540, %fd540, %fd390;
	mul.lo.s32 	%r598, %r36, %r595;
	cvt.rn.f64.s32 	%fd391, %r598;
	add.f64 	%fd541, %fd541, %fd391;
	mul.lo.s32 	%r599, %r36, %r596;
	cvt.rn.f64.s32 	%fd392, %r599;
	add.f64 	%fd542, %fd542, %fd392;
$L__BB0_68:
	@%p66 bra 	$L__BB0_70;
	ld.param.u64 	%rd403, [_Z12sobel_KernelPhPKhPiPjS3_Ps_param_1];
	add.s32 	%r600, %r803, -1;
	add.s32 	%r601, %r803, -2;
	cvt.u64.u32 	%rd237, %r803;
	cvta.to.global.u64 	%rd238, %rd403;
	add.s64 	%rd239, %rd238, %rd237;
	ld.global.u8 	%r602, [%rd239];
	cvt.u64.u32 	%rd240, %r600;
	add.s64 	%rd241, %rd238, %rd240;
	ld.global.u8 	%r603, [%rd241];
	cvt.u64.u32 	%rd242, %r601;
	add.s64 	%rd243, %rd238, %rd242;
	ld.global.u8 	%r604, [%rd243];
	mul.lo.s32 	%r605, %r37, %r602;
	cvt.rn.f64.s32 	%fd393, %r605;
	add.f64 	%fd540, %fd540, %fd393;
	mul.lo.s32 	%r606, %r37, %r603;
	cvt.rn.f64.s32 	%fd394, %r606;
	add.f64 	%fd541, %fd541, %fd394;
	mul.lo.s32 	%r607, %r37, %r604;
	cvt.rn.f64.s32 	%fd395, %r607;
	add.f64 	%fd542, %fd542, %fd395;
$L__BB0_70:
	setp.ge.u32 	%p161, %r106, %r1;
	mov.u32 	%r608, %ctaid.x;
	mov.u32 	%r609, %ntid.x;
	mov.u32 	%r610, %tid.x;
	mad.lo.s32 	%r611, %r608, %r609, %r610;
	setp.lt.s32 	%p162, %r611, 1;
	add.s32 	%r613, %r611, -1;
	setp.ge.u32 	%p163, %r613, %r2;
	or.pred  	%p164, %p161, %p163;
	or.pred  	%p165, %p164, %p162;
	@%p165 bra 	$L__BB0_72;
	ld.param.u64 	%rd404, [_Z12sobel_KernelPhPKhPiPjS3_Ps_param_1];
	add.s32 	%r614, %r815, -1;
	add.s32 	%r615, %r815, -2;
	cvt.u64.u32 	%rd244, %r815;
	cvta.to.global.u64 	%rd245, %rd404;
	add.s64 	%rd246, %rd245, %rd244;
	ld.global.u8 	%r616, [%rd246];
	cvt.u64.u32 	%rd247, %r614;
	add.s64 	%rd248, %rd245, %rd247;
	ld.global.u8 	%r617, [%rd248];
	cvt.u64.u32 	%rd249, %r615;
	add.s64 	%rd250, %rd245, %rd249;
	ld.global.u8 	%r618, [%rd250];
	mul.lo.s32 	%r619, %r38, %r616;
	cvt.rn.f64.s32 	%fd396, %r619;
	add.f64 	%fd540, %fd540, %fd396;
	mul.lo.s32 	%r620, %r38, %r617;
	cvt.rn.f64.s32 	%fd397, %r620;
	add.f64 	%fd541, %fd541, %fd397;
	mul.lo.s32 	%r621, %r38, %r618;
	cvt.rn.f64.s32 	%fd398, %r621;
	add.f64 	%fd542, %fd542, %fd398;
$L__BB0_72:
	add.s32 	%r622, %r106, 1;
	setp.ge.u32 	%p166, %r622, %r1;
	mov.u32 	%r623, %ctaid.x;
	mov.u32 	%r624, %ntid.x;
	mov.u32 	%r625, %tid.x;
	mad.lo.s32 	%r626, %r623, %r624, %r625;
	setp.lt.s32 	%p167, %r626, 1;
	add.s32 	%r628, %r626, -1;
	setp.ge.u32 	%p168, %r628, %r2;
	or.pred  	%p169, %p166, %p168;
	or.pred  	%p170, %p169, %p167;
	@%p170 bra 	$L__BB0_74;
	ld.param.u64 	%rd405, [_Z12sobel_KernelPhPKhPiPjS3_Ps_param_1];
	add.s32 	%r629, %r820, -1;
	add.s32 	%r630, %r820, -2;
	cvt.u64.u32 	%rd251, %r820;
	cvta.to.global.u64 	%rd252, %rd405;
	add.s64 	%rd253, %rd252, %rd251;
	ld.global.u8 	%r631, [%rd253];
	cvt.u64.u32 	%rd254, %r629;
	add.s64 	%rd255, %rd252, %rd254;
	ld.global.u8 	%r632, [%rd255];
	cvt.u64.u32 	%rd256, %r630;
	add.s64 	%rd257, %rd252, %rd256;
	ld.global.u8 	%r633, [%rd257];
	mul.lo.s32 	%r634, %r39, %r631;
	cvt.rn.f64.s32 	%fd399, %r634;
	add.f64 	%fd540, %fd540, %fd399;
	mul.lo.s32 	%r635, %r39, %r632;
	cvt.rn.f64.s32 	%fd400, %r635;
	add.f64 	%fd541, %fd541, %fd400;
	mul.lo.s32 	%r636, %r39, %r633;
	cvt.rn.f64.s32 	%fd401, %r636;
	add.f64 	%fd542, %fd542, %fd401;
$L__BB0_74:
	@%p81 bra 	$L__BB0_76;
	ld.param.u64 	%rd406, [_Z12sobel_KernelPhPKhPiPjS3_Ps_param_1];
	add.s32 	%r637, %r799, -1;
	add.s32 	%r638, %r799, -2;
	cvt.u64.u32 	%rd258, %r799;
	cvta.to.global.u64 	%rd259, %rd406;
	add.s64 	%rd260, %rd259, %rd258;
	ld.global.u8 	%r639, [%rd260];
	cvt.u64.u32 	%rd261, %r637;
	add.s64 	%rd262, %rd259, %rd261;
	ld.global.u8 	%r640, [%rd262];
	cvt.u64.u32 	%rd263, %r638;
	add.s64 	%rd264, %rd259, %rd263;
	ld.global.u8 	%r641, [%rd264];
	mul.lo.s32 	%r642, %r40, %r639;
	cvt.rn.f64.s32 	%fd402, %r642;
	add.f64 	%fd540, %fd540, %fd402;
	mul.lo.s32 	%r643, %r40, %r640;
	cvt.rn.f64.s32 	%fd403, %r643;
	add.f64 	%fd541, %fd541, %fd403;
	mul.lo.s32 	%r644, %r40, %r641;
	cvt.rn.f64.s32 	%fd404, %r644;
	add.f64 	%fd542, %fd542, %fd404;
$L__BB0_76:
	@%p83 bra 	$L__BB0_78;
	ld.param.u64 	%rd407, [_Z12sobel_KernelPhPKhPiPjS3_Ps_param_1];
	add.s32 	%r645, %r809, -1;
	add.s32 	%r646, %r809, -2;
	cvt.u64.u32 	%rd265, %r809;
	cvta.to.global.u64 	%rd266, %rd407;
	add.s64 	%rd267, %rd266, %rd265;
	ld.global.u8 	%r647, [%rd267];
	cvt.u64.u32 	%rd268, %r645;
	add.s64 	%rd269, %rd266, %rd268;
	ld.global.u8 	%r648, [%rd269];
	cvt.u64.u32 	%rd270, %r646;
	add.s64 	%rd271, %rd266, %rd270;
	ld.global.u8 	%r649, [%rd271];
	mul.lo.s32 	%r650, %r41, %r647;
	cvt.rn.f64.s32 	%fd405, %r650;
	add.f64 	%fd540, %fd540, %fd405;
	mul.lo.s32 	%r651, %r41, %r648;
	cvt.rn.f64.s32 	%fd406, %r651;
	add.f64 	%fd541, %fd541, %fd406;
	mul.lo.s32 	%r652, %r41, %r649;
	cvt.rn.f64.s32 	%fd407, %r652;
	add.f64 	%fd542, %fd542, %fd407;
$L__BB0_78:
	@%p86 bra 	$L__BB0_80;
	ld.param.u64 	%rd408, [_Z12sobel_KernelPhPKhPiPjS3_Ps_param_1];
	add.s32 	%r653, %r804, -1;
	add.s32 	%r654, %r804, -2;
	cvt.u64.u32 	%rd272, %r804;
	cvta.to.global.u64 	%rd273, %rd408;
	add.s64 	%rd274, %rd273, %rd272;
	ld.global.u8 	%r655, [%rd274];
	cvt.u64.u32 	%rd275, %r653;
	add.s64 	%rd276, %rd273, %rd275;
	ld.global.u8 	%r656, [%rd276];
	cvt.u64.u32 	%rd277, %r654;
	add.s64 	%rd278, %rd273, %rd277;
	ld.global.u8 	%r657, [%rd278];
	mul.lo.s32 	%r658, %r42, %r655;
	cvt.rn.f64.s32 	%fd408, %r658;
	add.f64 	%fd540, %fd540, %fd408;
	mul.lo.s32 	%r659, %r42, %r656;
	cvt.rn.f64.s32 	%fd409, %r659;
	add.f64 	%fd541, %fd541, %fd409;
	mul.lo.s32 	%r660, %r42, %r657;
	cvt.rn.f64.s32 	%fd410, %r660;
	add.f64 	%fd542, %fd542, %fd410;
$L__BB0_80:
	setp.ge.u32 	%p174, %r106, %r1;
	mov.u32 	%r661, %ctaid.x;
	mov.u32 	%r662, %ntid.x;
	mov.u32 	%r663, %tid.x;
	mad.lo.s32 	%r664, %r661, %r662, %r663;
	setp.lt.s32 	%p175, %r664, 0;
	or.pred  	%p176, %p174, %p175;
	@%p176 bra 	$L__BB0_82;
	ld.param.u64 	%rd409, [_Z12sobel_KernelPhPKhPiPjS3_Ps_param_1];
	add.s32 	%r665, %r814, -1;
	add.s32 	%r666, %r814, -2;
	cvt.u64.u32 	%rd279, %r814;
	cvta.to.global.u64 	%rd280, %rd409;
	add.s64 	%rd281, %rd280, %rd279;
	ld.global.u8 	%r667, [%rd281];
	cvt.u64.u32 	%rd282, %r665;
	add.s64 	%rd283, %rd280, %rd282;
	ld.global.u8 	%r668, [%rd283];
	cvt.u64.u32 	%rd284, %r666;
	add.s64 	%rd285, %rd280, %rd284;
	ld.global.u8 	%r669, [%rd285];
	mul.lo.s32 	%r670, %r43, %r667;
	cvt.rn.f64.s32 	%fd411, %r670;
	add.f64 	%fd540, %fd540, %fd411;
	mul.lo.s32 	%r671, %r43, %r668;
	cvt.rn.f64.s32 	%fd412, %r671;
	add.f64 	%fd541, %fd541, %fd412;
	mul.lo.s32 	%r672, %r43, %r669;
	cvt.rn.f64.s32 	%fd413, %r672;
	add.f64 	%fd542, %fd542, %fd413;
$L__BB0_82:
	add.s32 	%r673, %r106, 1;
	setp.ge.u32 	%p177, %r673, %r1;
	mov.u32 	%r674, %ctaid.x;
	mov.u32 	%r675, %ntid.x;
	mov.u32 	%r676, %tid.x;
	mad.lo.s32 	%r677, %r674, %r675, %r676;
	setp.lt.s32 	%p178, %r677, 0;
	or.pred  	%p179, %p177, %p178;
	@%p179 bra 	$L__BB0_84;
	ld.param.u64 	%rd410, [_Z12sobel_KernelPhPKhPiPjS3_Ps_param_1];
	add.s32 	%r678, %r819, -1;
	add.s32 	%r679, %r819, -2;
	cvt.u64.u32 	%rd286, %r819;
	cvta.to.global.u64 	%rd287, %rd410;
	add.s64 	%rd288, %rd287, %rd286;
	ld.global.u8 	%r680, [%rd288];
	cvt.u64.u32 	%rd289, %r678;
	add.s64 	%rd290, %rd287, %rd289;
	ld.global.u8 	%r681, [%rd290];
	cvt.u64.u32 	%rd291, %r679;
	add.s64 	%rd292, %rd287, %rd291;
	ld.global.u8 	%r682, [%rd292];
	mul.lo.s32 	%r683, %r44, %r680;
	cvt.rn.f64.s32 	%fd414, %r683;
	add.f64 	%fd540, %fd540, %fd414;
	mul.lo.s32 	%r684, %r44, %r681;
	cvt.rn.f64.s32 	%fd415, %r684;
	add.f64 	%fd541, %fd541, %fd415;
	mul.lo.s32 	%r685, %r44, %r682;
	cvt.rn.f64.s32 	%fd416, %r685;
	add.f64 	%fd542, %fd542, %fd416;
$L__BB0_84:
	@%p99 bra 	$L__BB0_86;
	ld.param.u64 	%rd411, [_Z12sobel_KernelPhPKhPiPjS3_Ps_param_1];
	add.s32 	%r686, %r800, -1;
	add.s32 	%r687, %r800, -2;
	cvt.u64.u32 	%rd293, %r800;
	cvta.to.global.u64 	%rd294, %rd411;
	add.s64 	%rd295, %rd294, %rd293;
	ld.global.u8 	%r688, [%rd295];
	cvt.u64.u32 	%rd296, %r686;
	add.s64 	%rd297, %rd294, %rd296;
	ld.global.u8 	%r689, [%rd297];
	cvt.u64.u32 	%rd298, %r687;
	add.s64 	%rd299, %rd294, %rd298;
	ld.global.u8 	%r690, [%rd299];
	mul.lo.s32 	%r691, %r45, %r688;
	cvt.rn.f64.s32 	%fd417, %r691;
	add.f64 	%fd540, %fd540, %fd417;
	mul.lo.s32 	%r692, %r45, %r689;
	cvt.rn.f64.s32 	%fd418, %r692;
	add.f64 	%fd541, %fd541, %fd418;
	mul.lo.s32 	%r693, %r45, %r690;
	cvt.rn.f64.s32 	%fd419, %r693;
	add.f64 	%fd542, %fd542, %fd419;
$L__BB0_86:
	@%p103 bra 	$L__BB0_88;
	ld.param.u64 	%rd412, [_Z12sobel_KernelPhPKhPiPjS3_Ps_param_1];
	add.s32 	%r694, %r808, -1;
	add.s32 	%r695, %r808, -2;
	cvt.u64.u32 	%rd300, %r808;
	cvta.to.global.u64 	%rd301, %rd412;
	add.s64 	%rd302, %rd301, %rd300;
	ld.global.u8 	%r696, [%rd302];
	cvt.u64.u32 	%rd303, %r694;
	add.s64 	%rd304, %rd301, %rd303;
	ld.global.u8 	%r697, [%rd304];
	cvt.u64.u32 	%rd305, %r695;
	add.s64 	%rd306, %rd301, %rd305;
	ld.global.u8 	%r698, [%rd306];
	mul.lo.s32 	%r699, %r46, %r696;
	cvt.rn.f64.s32 	%fd420, %r699;
	add.f64 	%fd540, %fd540, %fd420;
	mul.lo.s32 	%r700, %r46, %r697;
	cvt.rn.f64.s32 	%fd421, %r700;
	add.f64 	%fd541, %fd541, %fd421;
	mul.lo.s32 	%r701, %r46, %r698;
	cvt.rn.f64.s32 	%fd422, %r701;
	add.f64 	%fd542, %fd542, %fd422;
$L__BB0_88:
	@%p108 bra 	$L__BB0_90;
	ld.param.u64 	%rd413, [_Z12sobel_KernelPhPKhPiPjS3_Ps_param_1];
	add.s32 	%r702, %r805, -1;
	add.s32 	%r703, %r805, -2;
	cvt.u64.u32 	%rd307, %r805;
	cvta.to.global.u64 	%rd308, %rd413;
	add.s64 	%rd309, %rd308, %rd307;
	ld.global.u8 	%r704, [%rd309];
	cvt.u64.u32 	%rd310, %r702;
	add.s64 	%rd311, %rd308, %rd310;
	ld.global.u8 	%r705, [%rd311];
	cvt.u64.u32 	%rd312, %r703;
	add.s64 	%rd313, %rd308, %rd312;
	ld.global.u8 	%r706, [%rd313];
	mul.lo.s32 	%r707, %r47, %r704;
	cvt.rn.f64.s32 	%fd423, %r707;
	add.f64 	%fd540, %fd540, %fd423;
	mul.lo.s32 	%r708, %r47, %r705;
	cvt.rn.f64.s32 	%fd424, %r708;
	add.f64 	%fd541, %fd541, %fd424;
	mul.lo.s32 	%r709, %r47, %r706;
	cvt.rn.f64.s32 	%fd425, %r709;
	add.f64 	%fd542, %fd542, %fd425;
$L__BB0_90:
	setp.ge.u32 	%p183, %r106, %r1;
	mov.u32 	%r710, %ctaid.x;
	mov.u32 	%r711, %ntid.x;
	mov.u32 	%r712, %tid.x;
	mad.lo.s32 	%r713, %r710, %r711, %r712;
	setp.lt.s32 	%p184, %r713, -1;
	add.s32 	%r715, %r713, 1;
	setp.ge.u32 	%p185, %r715, %r2;
	or.pred  	%p186, %p183, %p185;
	or.pred  	%p187, %p186, %p184;
	@%p187 bra 	$L__BB0_92;
	ld.param.u64 	%rd414, [_Z12sobel_KernelPhPKhPiPjS3_Ps_param_1];
	add.s32 	%r716, %r813, -1;
	add.s32 	%r717, %r813, -2;
	cvt.u64.u32 	%rd314, %r813;
	cvta.to.global.u64 	%rd315, %rd414;
	add.s64 	%rd316, %rd315, %rd314;
	ld.global.u8 	%r718, [%rd316];
	cvt.u64.u32 	%rd317, %r716;
	add.s64 	%rd318, %rd315, %rd317;
	ld.global.u8 	%r719, [%rd318];
	cvt.u64.u32 	%rd319, %r717;
	add.s64 	%rd320, %rd315, %rd319;
	ld.global.u8 	%r720, [%rd320];
	mul.lo.s32 	%r721, %r48, %r718;
	cvt.rn.f64.s32 	%fd426, %r721;
	add.f64 	%fd540, %fd540, %fd426;
	mul.lo.s32 	%r722, %r48, %r719;
	cvt.rn.f64.s32 	%fd427, %r722;
	add.f64 	%fd541, %fd541, %fd427;
	mul.lo.s32 	%r723, %r48, %r720;
	cvt.rn.f64.s32 	%fd428, %r723;
	add.f64 	%fd542, %fd542, %fd428;
$L__BB0_92:
	add.s32 	%r724, %r106, 1;
	setp.ge.u32 	%p188, %r724, %r1;
	mov.u32 	%r725, %ctaid.x;
	mov.u32 	%r726, %ntid.x;
	mov.u32 	%r727, %tid.x;
	mad.lo.s32 	%r728, %r725, %r726, %r727;
	setp.lt.s32 	%p189, %r728, -1;
	add.s32 	%r730, %r728, 1;
	setp.ge.u32 	%p190, %r730, %r2;
	or.pred  	%p191, %p188, %p190;
	or.pred  	%p192, %p191, %p189;
	@%p192 bra 	$L__BB0_94;
	ld.param.u64 	%rd415, [_Z12sobel_KernelPhPKhPiPjS3_Ps_param_1];
	add.s32 	%r731, %r818, -1;
	add.s32 	%r732, %r818, -2;
	cvt.u64.u32 	%rd321, %r818;
	cvta.to.global.u64 	%rd322, %rd415;
	add.s64 	%rd323, %rd322, %rd321;
	ld.global.u8 	%r733, [%rd323];
	cvt.u64.u32 	%rd324, %r731;
	add.s64 	%rd325, %rd322, %rd324;
	ld.global.u8 	%r734, [%rd325];
	cvt.u64.u32 	%rd326, %r732;
	add.s64 	%rd327, %rd322, %rd326;
	ld.global.u8 	%r735, [%rd327];
	mul.lo.s32 	%r736, %r49, %r733;
	cvt.rn.f64.s32 	%fd429, %r736;
	add.f64 	%fd540, %fd540, %fd429;
	mul.lo.s32 	%r737, %r49, %r734;
	cvt.rn.f64.s32 	%fd430, %r737;
	add.f64 	%fd541, %fd541, %fd430;
	mul.lo.s32 	%r738, %r49, %r735;
	cvt.rn.f64.s32 	%fd431, %r738;
	add.f64 	%fd542, %fd542, %fd431;
$L__BB0_94:
	@%p125 bra 	$L__BB0_96;
	ld.param.u64 	%rd416, [_Z12sobel_KernelPhPKhPiPjS3_Ps_param_1];
	add.s32 	%r739, %r801, -1;
	add.s32 	%r740, %r801, -2;
	cvt.u64.u32 	%rd328, %r801;
	cvta.to.global.u64 	%rd329, %rd416;
	add.s64 	%rd330, %rd329, %rd328;
	ld.global.u8 	%r741, [%rd330];
	cvt.u64.u32 	%rd331, %r739;
	add.s64 	%rd332, %rd329, %rd331;
	ld.global.u8 	%r742, [%rd332];
	cvt.u64.u32 	%rd333, %r740;
	add.s64 	%rd334, %rd329, %rd333;
	ld.global.u8 	%r743, [%rd334];
	mul.lo.s32 	%r744, %r50, %r741;
	cvt.rn.f64.s32 	%fd432, %r744;
	add.f64 	%fd540, %fd540, %fd432;
	mul.lo.s32 	%r745, %r50, %r742;
	cvt.rn.f64.s32 	%fd433, %r745;
	add.f64 	%fd541, %fd541, %fd433;
	mul.lo.s32 	%r746, %r50, %r743;
	cvt.rn.f64.s32 	%fd434, %r746;
	add.f64 	%fd542, %fd542, %fd434;
$L__BB0_96:
	@%p129 bra 	$L__BB0_98;
	ld.param.u64 	%rd417, [_Z12sobel_KernelPhPKhPiPjS3_Ps_param_1];
	add.s32 	%r747, %r807, -1;
	add.s32 	%r748, %r807, -2;
	cvt.u64.u32 	%rd335, %r807;
	cvta.to.global.u64 	%rd336, %rd417;
	add.s64 	%rd337, %rd336, %rd335;
	ld.global.u8 	%r749, [%rd337];
	cvt.u64.u32 	%rd338, %r747;
	add.s64 	%rd339, %rd336, %rd338;
	ld.global.u8 	%r750, [%rd339];
	cvt.u64.u32 	%rd340, %r748;
	add.s64 	%rd341, %rd336, %rd340;
	ld.global.u8 	%r751, [%rd341];
	mul.lo.s32 	%r752, %r51, %r749;
	cvt.rn.f64.s32 	%fd435, %r752;
	add.f64 	%fd540, %fd540, %fd435;
	mul.lo.s32 	%r753, %r51, %r750;
	cvt.rn.f64.s32 	%fd436, %r753;
	add.f64 	%fd541, %fd541, %fd436;
	mul.lo.s32 	%r754, %r51, %r751;
	cvt.rn.f64.s32 	%fd437, %r754;
	add.f64 	%fd542, %fd542, %fd437;
$L__BB0_98:
	@%p134 bra 	$L__BB0_100;
	ld.param.u64 	%rd418, [_Z12sobel_KernelPhPKhPiPjS3_Ps_param_1];
	add.s32 	%r755, %r806, -1;
	add.s32 	%r756, %r806, -2;
	cvt.u64.u32 	%rd342, %r806;
	cvta.to.global.u64 	%rd343, %rd418;
	add.s64 	%rd344, %rd343, %rd342;
	ld.global.u8 	%r757, [%rd344];
	cvt.u64.u32 	%rd345, %r755;
	add.s64 	%rd346, %rd343, %rd345;
	ld.global.u8 	%r758, [%rd346];
	cvt.u64.u32 	%rd347, %r756;
	add.s64 	%rd348, %rd343, %rd347;
	ld.global.u8 	%r759, [%rd348];
	mul.lo.s32 	%r760, %r52, %r757;
	cvt.rn.f64.s32 	%fd438, %r760;
	add.f64 	%fd540, %fd540, %fd438;
	mul.lo.s32 	%r761, %r52, %r758;
	cvt.rn.f64.s32 	%fd439, %r761;
	add.f64 	%fd541, %fd541, %fd439;
	mul.lo.s32 	%r762, %r52, %r759;
	cvt.rn.f64.s32 	%fd440, %r762;
	add.f64 	%fd542, %fd542, %fd440;
$L__BB0_100:
	setp.ge.u32 	%p196, %r106, %r1;
	mov.u32 	%r763, %ctaid.x;
	mov.u32 	%r764, %ntid.x;
	mov.u32 	%r765, %tid.x;
	mad.lo.s32 	%r766, %r763, %r764, %r765;
	setp.lt.s32 	%p197, %r766, -2;
	add.s32 	%r768, %r766, 2;
	setp.ge.u32 	%p198, %r768, %r2;
	or.pred  	%p199, %p196, %p198;
	or.pred  	%p200, %p199, %p197;
	@%p200 bra 	$L__BB0_102;
	ld.param.u64 	%rd419, [_Z12sobel_KernelPhPKhPiPjS3_Ps_param_1];
	add.s32 	%r769, %r812, -1;
	add.s32 	%r770, %r812, -2;
	cvt.u64.u32 	%rd349, %r812;
	cvta.to.global.u64 	%rd350, %rd419;
	add.s64 	%rd351, %rd350, %rd349;
	ld.global.u8 	%r771, [%rd351];
	cvt.u64.u32 	%rd352, %r769;
	add.s64 	%rd353, %rd350, %rd352;
	ld.global.u8 	%r772, [%rd353];
	cvt.u64.u32 	%rd354, %r770;
	add.s64 	%rd355, %rd350, %rd354;
	ld.global.u8 	%r773, [%rd355];
	mul.lo.s32 	%r774, %r53, %r771;
	cvt.rn.f64.s32 	%fd441, %r774;
	add.f64 	%fd540, %fd540, %fd441;
	mul.lo.s32 	%r775, %r53, %r772;
	cvt.rn.f64.s32 	%fd442, %r775;
	add.f64 	%fd541, %fd541, %fd442;
	mul.lo.s32 	%r776, %r53, %r773;
	cvt.rn.f64.s32 	%fd443, %r776;
	add.f64 	%fd542, %fd542, %fd443;
$L__BB0_102:
	add.s32 	%r777, %r106, 1;
	setp.ge.u32 	%p201, %r777, %r1;
	mov.u32 	%r778, %ctaid.x;
	mov.u32 	%r779, %ntid.x;
	mov.u32 	%r780, %tid.x;
	mad.lo.s32 	%r781, %r778, %r779, %r780;
	setp.lt.s32 	%p202, %r781, -2;
	add.s32 	%r783, %r781, 2;
	setp.ge.u32 	%p203, %r783, %r2;
	or.pred  	%p204, %p201, %p203;
	or.pred  	%p205, %p204, %p202;
	@%p205 bra 	$L__BB0_104;
	ld.param.u64 	%rd420, [_Z12sobel_KernelPhPKhPiPjS3_Ps_param_1];
	add.s32 	%r784, %r817, -1;
	add.s32 	%r785, %r817, -2;
	cvt.u64.u32 	%rd356, %r817;
	cvta.to.global.u64 	%rd357, %rd420;
	add.s64 	%rd358, %rd357, %rd356;
	ld.global.u8 	%r786, [%rd358];
	cvt.u64.u32 	%rd359, %r784;
	add.s64 	%rd360, %rd357, %rd359;
	ld.global.u8 	%r787, [%rd360];
	cvt.u64.u32 	%rd361, %r785;
	add.s64 	%rd362, %rd357, %rd361;
	ld.global.u8 	%r788, [%rd362];
	mul.lo.s32 	%r789, %r54, %r786;
	cvt.rn.f64.s32 	%fd444, %r789;
	add.f64 	%fd540, %fd540, %fd444;
	mul.lo.s32 	%r790, %r54, %r787;
	cvt.rn.f64.s32 	%fd445, %r790;
	add.f64 	%fd541, %fd541, %fd445;
	mul.lo.s32 	%r791, %r54, %r788;
	cvt.rn.f64.s32 	%fd446, %r791;
	add.f64 	%fd542, %fd542, %fd446;
$L__BB0_104:
	ld.param.u64 	%rd370, [_Z12sobel_KernelPhPKhPiPjS3_Ps_param_0];
	mul.f64 	%fd447, %fd540, %fd540;
	fma.rn.f64 	%fd448, %fd465, %fd465, %fd447;
	mul.f64 	%fd449, %fd541, %fd541;
	fma.rn.f64 	%fd450, %fd466, %fd466, %fd449;
	mul.f64 	%fd451, %fd542, %fd542;
	fma.rn.f64 	%fd452, %fd467, %fd467, %fd451;
	sqrt.rn.f64 	%fd453, %fd448;
	mul.f64 	%fd454, %fd453, 0d3FC0000000000000;
	sqrt.rn.f64 	%fd455, %fd450;
	mul.f64 	%fd456, %fd455, 0d3FC0000000000000;
	sqrt.rn.f64 	%fd457, %fd452;
	mul.f64 	%fd458, %fd457, 0d3FC0000000000000;
	setp.gt.f64 	%p206, %fd454, 0d406FE00000000000;
	selp.f64 	%fd459, 0d406FE00000000000, %fd454, %p206;
	cvt.rzi.u32.f64 	%r792, %fd459;
	setp.gt.f64 	%p207, %fd456, 0d406FE00000000000;
	selp.f64 	%fd460, 0d406FE00000000000, %fd456, %p207;
	cvt.rzi.u32.f64 	%r793, %fd460;
	setp.gt.f64 	%p208, %fd458, 0d406FE00000000000;
	selp.f64 	%fd461, 0d406FE00000000000, %fd458, %p208;
	cvt.rzi.u32.f64 	%r794, %fd461;
	add.s32 	%r795, %r804, -1;
	add.s32 	%r796, %r804, -2;
	cvt.u64.u32 	%rd363, %r804;
	cvta.to.global.u64 	%rd364, %rd370;
	add.s64 	%rd365, %rd364, %rd363;
	st.global.u8 	[%rd365], %r792;
	cvt.u64.u32 	%rd366, %r795;
	add.s64 	%rd367, %rd364, %rd366;
	st.global.u8 	[%rd367], %r793;
	cvt.u64.u32 	%rd368, %r796;
	add.s64 	%rd369, %rd364, %rd368;
	st.global.u8 	[%rd369], %r794;
	add.s32 	%r821, %r821, %r3;
	add.s32 	%r820, %r820, %r3;
	add.s32 	%r819, %r819, %r3;
	add.s32 	%r818, %r818, %r3;
	add.s32 	%r817, %r817, %r3;
	add.s32 	%r816, %r816, %r3;
	add.s32 	%r815, %r815, %r3;
	add.s32 	%r814, %r814, %r3;
	add.s32 	%r813, %r813, %r3;
	add.s32 	%r812, %r812, %r3;
	add.s32 	%r811, %r811, %r3;
	add.s32 	%r810, %r810, %r3;
	add.s32 	%r809, %r809, %r3;
	add.s32 	%r808, %r808, %r3;
	add.s32 	%r807, %r807, %r3;
	add.s32 	%r806, %r806, %r3;
	add.s32 	%r805, %r805, %r3;
	add.s32 	%r804, %r804, %r3;
	add.s32 	%r803, %r803, %r3;
	add.s32 	%r802, %r802, %r3;
	add.s32 	%r801, %r801, %r3;
	add.s32 	%r800, %r800, %r3;
	add.s32 	%r799, %r799, %r3;
	add.s32 	%r798, %r798, %r3;
	add.s32 	%r797, %r797, %r3;
	setp.ne.s32 	%p209, %r106, %r1;
	mov.u32 	%r822, %r106;
	@%p209 bra 	$L__BB0_4;
$L__BB0_105:
	ret;

}


// ===== COMPILED SASS (sm_100) =====

	.target	sm_100

	.elftype	@"ET_EXEC"


//--------------------- .note.nv.tkinfo           --------------------------
	.section	.note.nv.tkinfo,"",@"SHT_NOTE"
	.sectionflags	@"SHF_NOTE_NV_TKINFO"
	.tkinfo
        /*0018*/ 	.word	0x00000002
        /*0030*/ 	.string	""
        /*0030*/ 	.string	"ptxas"
        /*0030*/ 	.string	"Cuda compilation tools, release 13.0, V13.0.88"
        /*0030*/ 	.string	"Build cuda_13.0.r13.0/compiler.36424714_0"
        /*0030*/ 	.string	"-arch sm_100 -m 64 "



//--------------------- .note.nv.cuinfo           --------------------------
	.section	.note.nv.cuinfo,"",@"SHT_NOTE"
	.sectionflags	@"SHF_NOTE_NV_CUINFO"
        /*0018*/ 	.short	0x0002
        /*001a*/ 	.short	0x0064
        /*001c*/ 	.short	0x0082
	.zero		2


//--------------------- .nv.info                  --------------------------
	.section	.nv.info,"",@"SHT_CUDA_INFO"
	.align	4


	//----- nvinfo : EIATTR_REGCOUNT
	.align		4
        /*0000*/ 	.byte	0x04, 0x2f
        /*0002*/ 	.short	(.L_1 - .L_0)
	.align		4
.L_0:
        /*0004*/ 	.word	index@(_Z12sobel_KernelPhPKhPiPjS3_Ps)
        /*0008*/ 	.word	0x0000007e


	//----- nvinfo : EIATTR_FRAME_SIZE
	.align		4
.L_1:
        /*000c*/ 	.byte	0x04, 0x11
        /*000e*/ 	.short	(.L_3 - .L_2)
	.align		4
.L_2:
        /*0010*/ 	.word	index@($__internal_0_$__cuda_sm20_dsqrt_rn_f64_mediumpath_v1)
        /*0014*/ 	.word	0x00000000


	//----- nvinfo : EIATTR_FRAME_SIZE
	.align		4
.L_3:
        /*0018*/ 	.byte	0x04, 0x11
        /*001a*/ 	.short	(.L_5 - .L_4)
	.align		4
.L_4:
        /*001c*/ 	.word	index@(_Z12sobel_KernelPhPKhPiPjS3_Ps)
        /*0020*/ 	.word	0x00000000


	//----- nvinfo : EIATTR_MIN_STACK_SIZE
	.align		4
.L_5:
        /*0024*/ 	.byte	0x04, 0x12
        /*0026*/ 	.short	(.L_7 - .L_6)
	.align		4
.L_6:
        /*0028*/ 	.word	index@(_Z12sobel_KernelPhPKhPiPjS3_Ps)
        /*002c*/ 	.word	0x00000000
.L_7:


//--------------------- .nv.compat                --------------------------
	.section	.nv.compat,"",@"SHT_CUDA_COMPAT_INFO"
	.align	4
        /*0000*/ 	.byte	0x02, 0x09, 0x00, 0x00, 0x02, 0x02, 0x01, 0x00, 0x02, 0x05, 0x05, 0x00, 0x03, 0x07, 0x01, 0x01
        /*0010*/ 	.byte	0x02, 0x03, 0x00, 0x00, 0x02, 0x06, 0x01, 0x00, 0x04, 0x0b, 0x08, 0x00, 0x01, 0x00, 0x00, 0x00
        /*0020*/ 	.byte	0x00, 0x00, 0x00, 0x00


//--------------------- .nv.info._Z12sobel_KernelPhPKhPiPjS3_Ps --------------------------
	.section	.nv.info._Z12sobel_KernelPhPKhPiPjS3_Ps,"",@"SHT_CUDA_INFO"
	.sectionflags	@""
	.align	4


	//----- nvinfo : EIATTR_CUDA_API_VERSION
	.align		4
        /*0000*/ 	.byte	0x04, 0x37
        /*0002*/ 	.short	(.L_9 - .L_8)
.L_8:
        /*0004*/ 	.word	0x00000082


	//----- nvinfo : EIATTR_KPARAM_INFO
	.align		4
.L_9:
        /*0008*/ 	.byte	0x04, 0x17
        /*000a*/ 	.short	(.L_11 - .L_10)
.L_10:
        /*000c*/ 	.word	0x00000000
        /*0010*/ 	.short	0x0005
        /*0012*/ 	.short	0x0028
        /*0014*/ 	.byte	0x00, 0xf5, 0x21, 0x00


	//----- nvinfo : EIATTR_KPARAM_INFO
	.align		4
.L_11:
        /*0018*/ 	.byte	0x04, 0x17
        /*001a*/ 	.short	(.L_13 - .L_12)
.L_12:
        /*001c*/ 	.word	0x00000000
        /*0020*/ 	.short	0x0004
        /*0022*/ 	.short	0x0020
        /*0024*/ 	.byte	0x00, 0xf5, 0x21, 0x00


	//----- nvinfo : EIATTR_KPARAM_INFO
	.align		4
.L_13:
        /*0028*/ 	.byte	0x04, 0x17
        /*002a*/ 	.short	(.L_15 - .L_14)
.L_14:
        /*002c*/ 	.word	0x00000000
        /*0030*/ 	.short	0x0003
        /*0032*/ 	.short	0x0018
        /*0034*/ 	.byte	0x00, 0xf5, 0x21, 0x00


	//----- nvinfo : EIATTR_KPARAM_INFO
	.align		4
.L_15:
        /*0038*/ 	.byte	0x04, 0x17
        /*003a*/ 	.short	(.L_17 - .L_16)
.L_16:
        /*003c*/ 	.word	0x00000000
        /*0040*/ 	.short	0x0002
        /*0042*/ 	.short	0x0010
        /*0044*/ 	.byte	0x00, 0xf5, 0x21, 0x00


	//----- nvinfo : EIATTR_KPARAM_INFO
	.align		4
.L_17:
        /*0048*/ 	.byte	0x04, 0x17
        /*004a*/ 	.short	(.L_19 - .L_18)
.L_18:
        /*004c*/ 	.word	0x00000000
        /*0050*/ 	.short	0x0001
        /*0052*/ 	.short	0x0008
        /*0054*/ 	.byte	0x00, 0xf5, 0x21, 0x00


	//----- nvinfo : EIATTR_KPARAM_INFO
	.align		4
.L_19:
        /*0058*/ 	.byte	0x04, 0x17
        /*005a*/ 	.short	(.L_21 - .L_20)
.L_20:
        /*005c*/ 	.word	0x00000000
        /*0060*/ 	.short	0x0000
        /*0062*/ 	.short	0x0000
        /*0064*/ 	.byte	0x00, 0xf5, 0x21, 0x00


	//----- nvinfo : EIATTR_SPARSE_MMA_MASK
	.align		4
.L_21:
        /*0068*/ 	.byte	0x03, 0x50
        /*006a*/ 	.short	0x0000


	//----- nvinfo : EIATTR_MAXREG_COUNT
	.align		4
        /*006c*/ 	.byte	0x03, 0x1b
        /*006e*/ 	.short	0x00ff


	//----- nvinfo : EIATTR_NUM_BARRIERS
	.align		4
        /*0070*/ 	.byte	0x02, 0x4c
        /*0072*/ 	.byte	0x01
	.zero		1


	//----- nvinfo : EIATTR_MERCURY_ISA_VERSION
	.align		4
        /*0074*/ 	.byte	0x03, 0x5f
        /*0076*/ 	.short	0x0101


	//----- nvinfo : EIATTR_VRC_CTA_INIT_COUNT
	.align		4
        /*0078*/ 	.byte	0x02, 0x4a
	.zero		1
	.zero		1


	//----- nvinfo : EIATTR_EXIT_INSTR_OFFSETS
	.align		4
        /*007c*/ 	.byte	0x04, 0x1c
        /*007e*/ 	.short	(.L_23 - .L_22)


	//   ....[0]....
.L_22:
        /*0080*/ 	.word	0x000002e0


	//   ....[1]....
        /*0084*/ 	.word	0x000067d0


	//----- nvinfo : EIATTR_CRS_STACK_SIZE
	.align		4
.L_23:
        /*0088*/ 	.byte	0x04, 0x1e
        /*008a*/ 	.short	(.L_25 - .L_24)
.L_24:
        /*008c*/ 	.word	0x00000000


	//----- nvinfo : EIATTR_CBANK_PARAM_SIZE
	.align		4
.L_25:
        /*0090*/ 	.byte	0x03, 0x19
        /*0092*/ 	.short	0x0030


	//----- nvinfo : EIATTR_PARAM_CBANK
	.align		4
        /*0094*/ 	.byte	0x04, 0x0a
        /*0096*/ 	.short	(.L_27 - .L_26)
	.align		4
.L_26:
        /*0098*/ 	.word	index@(.nv.constant0._Z12sobel_KernelPhPKhPiPjS3_Ps)
        /*009c*/ 	.short	0x0380
        /*009e*/ 	.short	0x0030


	//----- nvinfo : EIATTR_SW_WAR
	.align		4
.L_27:
        /*00a0*/ 	.byte	0x04, 0x36
        /*00a2*/ 	.short	(.L_29 - .L_28)
.L_28:
        /*00a4*/ 	.word	0x00000008
.L_29:


//--------------------- .nv.callgraph             --------------------------
	.section	.nv.callgraph,"",@"SHT_CUDA_CALLGRAPH"
	.align	4
	.sectionentsize	8
	.align		4
        /*0000*/ 	.word	0x00000000
	.align		4
        /*0004*/ 	.word	0xffffffff
	.align		4
        /*0008*/ 	.word	0x00000000
	.align		4
        /*000c*/ 	.word	0xfffffffe
	.align		4
        /*0010*/ 	.word	0x00000000
	.align		4
        /*0014*/ 	.word	0xfffffffd
	.align		4
        /*0018*/ 	.word	0x00000000
	.align		4
        /*001c*/ 	.word	0xfffffffc


//--------------------- .text._Z12sobel_KernelPhPKhPiPjS3_Ps --------------------------
	.section	.text._Z12sobel_KernelPhPKhPiPjS3_Ps,"ax",@progbits
	.align	128
        .global         _Z12sobel_KernelPhPKhPiPjS3_Ps
        .type           _Z12sobel_KernelPhPKhPiPjS3_Ps,@function
        .size           _Z12sobel_KernelPhPKhPiPjS3_Ps,(.L_x_114 - _Z12sobel_KernelPhPKhPiPjS3_Ps)
        .other          _Z12sobel_KernelPhPKhPiPjS3_Ps,@"STO_CUDA_ENTRY STV_DEFAULT"
_Z12sobel_KernelPhPKhPiPjS3_Ps:
.text._Z12sobel_KernelPhPKhPiPjS3_Ps:
[----:B------:R-:W-:Y:S08]  /*0000*/  LDC R1, c[0x0][0x37c] ;  /* 0x0000df00ff017b82 */ /* 0x000ff00000000800 */
[----:B------:R-:W0:Y:S01]  /*0010*/  LDC.64 R2, c[0x0][0x398] ;  /* 0x0000e600ff027b82 */ /* 0x000e220000000a00 */
[----:B------:R-:W0:Y:S07]  /*0020*/  LDCU.64 UR10, c[0x0][0x358] ;  /* 0x00006b00ff0a77ac */ /* 0x000e2e0008000a00 */
[----:B------:R-:W1:Y:S08]  /*0030*/  LDC.64 R4, c[0x0][0x3a0] ;  /* 0x0000e800ff047b82 */ /* 0x000e700000000a00 */
[----:B------:R-:W2:Y:S01]  /*0040*/  LDC.64 R6, c[0x0][0x3a8] ;  /* 0x0000ea00ff067b82 */ /* 0x000ea20000000a00 */
[----:B0-----:R-:W3:Y:S04]  /*0050*/  LDG.E R2, desc[UR10][R2.64] ;  /* 0x0000000a02027981 */ /* 0x001ee8000c1e1900 */
[----:B-1----:R-:W4:Y:S04]  /*0060*/  LDG.E R4, desc[UR10][R4.64] ;  /* 0x0000000a04047981 */ /* 0x002f28000c1e1900 */
[----:B--2---:R0:W5:Y:S01]  /*0070*/  LDG.E.S16 R0, desc[UR10][R6.64] ;  /* 0x0000000a06007981 */ /* 0x004162000c1e1700 */
[----:B------:R-:W1:Y:S01]  /*0080*/  S2UR UR8, SR_CTAID.X ;  /* 0x00000000000879c3 */ /* 0x000e620000002500 */
[----:B------:R-:W-:Y:S01]  /*0090*/  BSSY.RECONVERGENT B0, `(.L_x_0) ;  /* 0x0000023000007945 */ /* 0x000fe20003800200 */
[----:B------:R-:W2:Y:S06]  /*00a0*/  S2R R9, SR_TID.X ;  /* 0x0000000000097919 */ /* 0x000eac0000002100 */
[----:B------:R-:W1:Y:S01]  /*00b0*/  LDC R8, c[0x0][0x360] ;  /* 0x0000d800ff087b82 */ /* 0x000e620000000800 */
[----:B--2---:R-:W-:Y:S01]  /*00c0*/  ISETP.GT.U32.AND P1, PT, R9, 0x31, PT ;  /* 0x000000310900780c */ /* 0x004fe20003f24070 */
[----:B-1----:R-:W-:Y:S01]  /*00d0*/  IMAD R8, R8, UR8, R9 ;  /* 0x0000000808087c24 */ /* 0x002fe2000f8e0209 */
[----:B---3--:R-:W-:-:S02]  /*00e0*/  R2UR UR6, R2 ;  /* 0x00000000020672ca */ /* 0x008fc400000e0000 */
[----:B----4-:R-:W-:-:S11]  /*00f0*/  R2UR UR7, R4 ;  /* 0x00000000040772ca */ /* 0x010fd600000e0000 */
[----:B------:R-:W-:-:S04]  /*0100*/  ISETP.NE.AND P0, PT, RZ, UR6, PT ;  /* 0x00000006ff007c0c */ /* 0x000fc8000bf05270 */
[----:B------:R-:W-:Y:S01]  /*0110*/  ISETP.GE.U32.OR P0, PT, R8, UR7, !P0 ;  /* 0x0000000708007c0c */ /* 0x000fe2000c706470 */
[----:B0-----:R-:W-:-:S12]  /*0120*/  @P1 BRA `(.L_x_1) ;  /* 0x0000000000641947 */ /* 0x001fd80003800000 */
[----:B------:R-:W0:Y:S02]  /*0130*/  LDC.64 R2, c[0x0][0x390] ;  /* 0x0000e400ff027b82 */ /* 0x000e240000000a00 */
[----:B0-----:R-:W-:-:S06]  /*0140*/  IMAD.WIDE.U32 R2, R9, 0x4, R2 ;  /* 0x0000000409027825 */ /* 0x001fcc00078e0002 */
[----:B------:R0:W2:Y:S01]  /*0150*/  LDG.E R3, desc[UR10][R2.64] ;  /* 0x0000000a02037981 */ /* 0x0000a2000c1e1900 */
[C---:B------:R-:W-:Y:S02]  /*0160*/  PRMT R4, R9.reuse, 0x9910, RZ ;  /* 0x0000991009047816 */ /* 0x040fe400000000ff */
[C---:B------:R-:W-:Y:S01]  /*0170*/  ISETP.GE.U32.AND P2, PT, R9.reuse, 0x19, PT ;  /* 0x000000190900780c */ /* 0x040fe20003f46070 */
[----:B------:R-:W1:Y:S01]  /*0180*/  S2R R8, SR_CgaCtaId ;  /* 0x0000000000087919 */ /* 0x000e620000008800 */
[----:B------:R-:W-:Y:S01]  /*0190*/  MOV R5, 0x400 ;  /* 0x0000040000057802 */ /* 0x000fe20000000f00 */
[----:B------:R-:W-:Y:S01]  /*01a0*/  IMAD R4, R4, 0xcd, RZ ;  /* 0x000000cd04047824 */ /* 0x000fe200078e02ff */
[----:B------:R-:W-:-:S04]  /*01b0*/  ISETP.GT.U32.AND P1, PT, R9, 0x18, PT ;  /* 0x000000180900780c */ /* 0x000fc80003f24070 */
[----:B------:R-:W-:-:S04]  /*01c0*/  LOP3.LUT R4, R4, 0xffff, RZ, 0xc0, !PT ;  /* 0x0000ffff04047812 */ /* 0x000fc800078ec0ff */
[----:B------:R-:W-:-:S04]  /*01d0*/  SHF.R.U32.HI R4, RZ, 0xa, R4 ;  /* 0x0000000aff047819 */ /* 0x000fc80000011604 */
[C---:B------:R-:W-:Y:S02]  /*01e0*/  PRMT R6, R4.reuse, 0x9910, RZ ;  /* 0x0000991004067816 */ /* 0x040fe400000000ff */
[----:B------:R-:W-:-:S03]  /*01f0*/  LOP3.LUT R4, R4, 0xffff, RZ, 0xc0, !PT ;  /* 0x0000ffff04047812 */ /* 0x000fc600078ec0ff */
[----:B0-----:R-:W-:Y:S02]  /*0200*/  IMAD R2, R6, 0x5, RZ ;  /* 0x0000000506027824 */ /* 0x001fe400078e02ff */
[----:B------:R-:W-:Y:S02]  /*0210*/  @P2 VIADD R4, R4, 0xfffffffb ;  /* 0xfffffffb04042836 */ /* 0x000fe40000000000 */
[----:B------:R-:W-:Y:S01]  /*0220*/  IMAD.MOV R6, RZ, RZ, -R2 ;  /* 0x000000ffff067224 */ /* 0x000fe200078e0a02 */
[----:B------:R-:W-:-:S04]  /*0230*/  SEL R2, RZ, 0x1, !P1 ;  /* 0x00000001ff027807 */ /* 0x000fc80004800000 */
[----:B------:R-:W-:Y:S02]  /*0240*/  PRMT R6, R6, 0x7710, RZ ;  /* 0x0000771006067816 */ /* 0x000fe400000000ff */
[----:B-1----:R-:W-:-:S05]  /*0250*/  LEA R5, R8, R5, 0x18 ;  /* 0x0000000508057211 */ /* 0x002fca00078ec0ff */
[----:B------:R-:W-:Y:S01]  /*0260*/  IMAD R5, R2, 0x64, R5 ;  /* 0x0000006402057824 */ /* 0x000fe200078e0205 */
[----:B------:R-:W-:-:S03]  /*0270*/  IADD3 R2, PT, PT, R6, R9, RZ ;  /* 0x0000000906027210 */ /* 0x000fc60007ffe0ff */
[----:B------:R-:W-:Y:S01]  /*0280*/  IMAD R5, R4, 0x14, R5 ;  /* 0x0000001404057824 */ /* 0x000fe200078e0205 */
[----:B------:R-:W-:-:S05]  /*0290*/  LOP3.LUT R2, R2, 0xff, RZ, 0xc0, !PT ;  /* 0x000000ff02027812 */ /* 0x000fca00078ec0ff */
[----:B------:R-:W-:-:S05]  /*02a0*/  IMAD R2, R2, 0x4, R5 ;  /* 0x0000000402027824 */ /* 0x000fca00078e0205 */
[----:B--2---:R0:W-:Y:S02]  /*02b0*/  STS [R2], R3 ;  /* 0x0000000302007388 */ /* 0x0041e40000000800 */
.L_x_1:
[----:B------:R-:W-:Y:S05]  /*02c0*/  BSYNC.RECONVERGENT B0 ;  /* 0x0000000000007941 */ /* 0x000fea0003800200 */
.L_x_0:
[----:B------:R-:W-:Y:S06]  /*02d0*/  BAR.SYNC.DEFER_BLOCKING 0x0 ;  /* 0x0000000000007b1d */ /* 0x000fec0000010000 */
[----:B------:R-:W-:Y:S05]  /*02e0*/  @P0 EXIT ;  /* 0x000000000000094d */ /* 0x000fea0003800000 */
[----:B0-----:R-:W0:Y:S01]  /*02f0*/  LDC R2, c[0x0][0x360] ;  /* 0x0000d800ff027b82 */ /* 0x001e220000000800 */
[----:B------:R-:W-:Y:S01]  /*0300*/  IMAD.U32 R6, RZ, RZ, UR6 ;  /* 0x00000006ff067e24 */ /* 0x000fe2000f8e00ff */
[----:B------:R-:W-:Y:S01]  /*0310*/  UMOV UR4, 0x400 ;  /* 0x0000040000047882 */ /* 0x000fe20000000000 */
[----:B------:R-:W1:Y:S01]  /*0320*/  LDCU.64 UR12, c[0x0][0x388] ;  /* 0x00007100ff0c77ac */ /* 0x000e620008000a00 */
[----:B------:R-:W2:Y:S04]  /*0330*/  LDCU.64 UR14, c[0x0][0x380] ;  /* 0x00007000ff0e77ac */ /* 0x000ea80008000a00 */
[----:B------:R-:W3:Y:S01]  /*0340*/  S2UR UR5, SR_CgaCtaId ;  /* 0x00000000000579c3 */ /* 0x000ee20000008800 */
[----:B0-----:R-:W-:-:S04]  /*0350*/  IMAD R2, R2, UR8, R9 ;  /* 0x0000000802027c24 */ /* 0x001fc8000f8e0209 */
[C---:B------:R-:W-:Y:S01]  /*0360*/  IMAD R5, R2.reuse, UR6, RZ ;  /* 0x0000000602057c24 */ /* 0x040fe2000f8e02ff */
[C---:B------:R-:W-:Y:S01]  /*0370*/  IADD3 R3, PT, PT, R2.reuse, -0x2, RZ ;  /* 0xfffffffe02037810 */ /* 0x040fe20007ffe0ff */
[C---:B------:R-:W-:Y:S02]  /*0380*/  VIADD R4, R2.reuse, 0xffffffff ;  /* 0xffffffff02047836 */ /* 0x040fe40000000000 */
[----:B------:R-:W-:Y:S01]  /*0390*/  VIADD R2, R2, 0x2 ;  /* 0x0000000202027836 */ /* 0x000fe20000000000 */
[----:B------:R-:W-:Y:S01]  /*03a0*/  IADD3 R13, PT, PT, R5, 0x2, RZ ;  /* 0x00000002050d7810 */ /* 0x000fe20007ffe0ff */
[----:B------:R-:W-:Y:S01]  /*03b0*/  IMAD R11, R3, UR6, RZ ;  /* 0x00000006030b7c24 */ /* 0x000fe2000f8e02ff */
[----:B------:R-:W-:Y:S01]  /*03c0*/  IADD3 R19, PT, PT, R5, -0x2, RZ ;  /* 0xfffffffe05137810 */ /* 0x000fe20007ffe0ff */
[----:B------:R-:W-:Y:S01]  /*03d0*/  IMAD R7, R2, UR6, RZ ;  /* 0x0000000602077c24 */ /* 0x000fe2000f8e02ff */
[----:B---3--:R-:W-:Y:S01]  /*03e0*/  ULEA UR4, UR5, UR4, 0x18 ;  /* 0x0000000405047291 */ /* 0x008fe2000f8ec0ff */
[----:B------:R-:W-:Y:S01]  /*03f0*/  IMAD R9, R4, UR6, RZ ;  /* 0x0000000604097c24 */ /* 0x000fe2000f8e02ff */
[----:B------:R-:W-:Y:S01]  /*0400*/  IADD3 R27, PT, PT, R11, UR6, RZ ;  /* 0x000000060b1b7c10 */ /* 0x000fe2000fffe0ff */
[----:B------:R-:W-:-:S02]  /*0410*/  VIADD R15, R5, 0xffffffff ;  /* 0xffffffff050f7836 */ /* 0x000fc40000000000 */
[----:B------:R-:W-:Y:S01]  /*0420*/  VIADD R17, R5, UR6 ;  /* 0x0000000605117c36 */ /* 0x000fe20008000000 */
[----:B------:R-:W-:Y:S01]  /*0430*/  LEA R85, R6, R27, 0x1 ;  /* 0x0000001b06557211 */ /* 0x000fe200078e08ff */
[C---:B-----5:R-:W-:Y:S01]  /*0440*/  IMAD R3, R0.reuse, R5, 0x2 ;  /* 0x0000000200037424 */ /* 0x060fe200078e0205 */
[----:B------:R-:W-:Y:S01]  /*0450*/  IADD3 R35, PT, PT, R27, -0x2, RZ ;  /* 0xfffffffe1b237810 */ /* 0x000fe20007ffe0ff */
[C---:B------:R-:W-:Y:S01]  /*0460*/  IMAD R5, R0.reuse, R7, 0x2 ;  /* 0x0000000200057424 */ /* 0x040fe200078e0207 */
[C---:B------:R-:W-:Y:S01]  /*0470*/  IADD3 R87, PT, PT, R85.reuse, 0x2, RZ ;  /* 0x0000000255577810 */ /* 0x040fe20007ffe0ff */
[C---:B------:R-:W-:Y:S01]  /*0480*/  VIADD R91, R85.reuse, UR6 ;  /* 0x00000006555b7c36 */ /* 0x040fe20008000000 */
[----:B------:R-:W-:Y:S01]  /*0490*/  IADD3 R103, PT, PT, R85, -0x2, RZ ;  /* 0xfffffffe55677810 */ /* 0x000fe20007ffe0ff */
[C---:B------:R-:W-:Y:S01]  /*04a0*/  IMAD R7, R0.reuse, R9, 0x2 ;  /* 0x0000000200077424 */ /* 0x040fe200078e0209 */
[----:B------:R-:W0:Y:S01]  /*04b0*/  LDS.64 R100, [UR4+0xc0] ;  /* 0x0000c004ff647984 */ /* 0x000e220008000a00 */
[----:B------:R-:W-:Y:S01]  /*04c0*/  VIADD R21, R11, 0x2 ;  /* 0x000000020b157836 */ /* 0x000fe20000000000 */
[----:B------:R-:W-:Y:S01]  /*04d0*/  IADD3 R97, PT, PT, R91, -0x1, RZ ;  /* 0xffffffff5b617810 */ /* 0x000fe20007ffe0ff */
[----:B------:R-:W-:Y:S01]  /*04e0*/  VIADD R23, R11, 0xffffffff ;  /* 0xffffffff0b177836 */ /* 0x000fe20000000000 */
[----:B------:R-:W3:Y:S01]  /*04f0*/  LDS.128 R80, [UR4] ;  /* 0x00000004ff507984 */ /* 0x000ee20008000c00 */
[----:B------:R-:W-:-:S02]  /*0500*/  IMAD R9, R0, R11, 0x2 ;  /* 0x0000000200097424 */ /* 0x000fc400078e020b */
[----:B------:R-:W-:Y:S01]  /*0510*/  VIADD R25, R11, 0xfffffffe ;  /* 0xfffffffe0b197836 */ /* 0x000fe20000000000 */
[----:B------:R-:W4:Y:S01]  /*0520*/  LDS.128 R76, [UR4+0x10] ;  /* 0x00001004ff4c7984 */ /* 0x000f220008000c00 */
[C---:B------:R-:W-:Y:S02]  /*0530*/  IMAD R11, R0.reuse, R13, 0x2 ;  /* 0x00000002000b7424 */ /* 0x040fe400078e020d */
[C---:B------:R-:W-:Y:S01]  /*0540*/  VIADD R29, R27.reuse, 0x2 ;  /* 0x000000021b1d7836 */ /* 0x040fe20000000000 */
[----:B------:R-:W0:Y:S01]  /*0550*/  LDS.128 R72, [UR4+0x20] ;  /* 0x00002004ff487984 */ /* 0x000e220008000c00 */
[C-C-:B------:R-:W-:Y:S02]  /*0560*/  IMAD R31, R0.reuse, R27, R0.reuse ;  /* 0x0000001b001f7224 */ /* 0x140fe400078e0200 */
[----:B------:R-:W-:Y:S01]  /*0570*/  VIADD R33, R27, 0xffffffff ;  /* 0xffffffff1b217836 */ /* 0x000fe20000000000 */
[----:B------:R-:W0:Y:S01]  /*0580*/  LDS.128 R68, [UR4+0x30] ;  /* 0x00003004ff447984 */ /* 0x000e220008000c00 */
[----:B------:R-:W-:-:S02]  /*0590*/  IMAD R2, R0, R85, R0 ;  /* 0x0000005500027224 */ /* 0x000fc400078e0200 */
[----:B------:R-:W-:Y:S01]  /*05a0*/  VIADD R89, R85, 0xffffffff ;  /* 0xffffffff55597836 */ /* 0x000fe20000000000 */
[----:B------:R-:W0:Y:S01]  /*05b0*/  LDS.128 R64, [UR4+0x50] ;  /* 0x00005004ff407984 */ /* 0x000e220008000c00 */
[C---:B------:R-:W-:Y:S02]  /*05c0*/  VIADD R93, R91.reuse, 0x2 ;  /* 0x000000025b5d7836 */ /* 0x040fe40000000000 */
[C---:B------:R-:W-:Y:S01]  /*05d0*/  IMAD R95, R0.reuse, R91, R0 ;  /* 0x0000005b005f7224 */ /* 0x040fe200078e0200 */
[----:B------:R-:W0:Y:S01]  /*05e0*/  LDS.128 R60, [UR4+0x40] ;  /* 0x00004004ff3c7984 */ /* 0x000e220008000c00 */
[----:B------:R-:W-:Y:S02]  /*05f0*/  VIADD R99, R91, 0xfffffffe ;  /* 0xfffffffe5b637836 */ /* 0x000fe40000000000 */
[C---:B------:R-:W-:Y:S01]  /*0600*/  IMAD R13, R0.reuse, R15, 0x2 ;  /* 0x00000002000d7424 */ /* 0x040fe200078e020f */
[----:B------:R-:W0:Y:S01]  /*0610*/  LDS.128 R56, [UR4+0x60] ;  /* 0x00006004ff387984 */ /* 0x000e220008000c00 */
[----:B------:R-:W-:-:S02]  /*0620*/  IMAD R15, R0, R17, 0x2 ;  /* 0x00000002000f7424 */ /* 0x000fc400078e0211 */
[C---:B------:R-:W-:Y:S01]  /*0630*/  IMAD R17, R0.reuse, R19, 0x2 ;  /* 0x0000000200117424 */ /* 0x040fe200078e0213 */
[----:B------:R-:W0:Y:S01]  /*0640*/  LDS.128 R52, [UR4+0x70] ;  /* 0x00007004ff347984 */ /* 0x000e220008000c00 */
[C---:B------:R-:W-:Y:S02]  /*0650*/  IMAD R85, R0.reuse, R87, 0x2 ;  /* 0x0000000200557424 */ /* 0x040fe400078e0257 */
[C---:B------:R-:W-:Y:S01]  /*0660*/  IMAD.IADD R19, R0.reuse, 0x1, R3 ;  /* 0x0000000100137824 */ /* 0x040fe200078e0203 */
[----:B------:R-:W0:Y:S01]  /*0670*/  LDS.128 R48, [UR4+0x80] ;  /* 0x00008004ff307984 */ /* 0x000e220008000c00 */
[C---:B------:R-:W-:Y:S02]  /*0680*/  IMAD R21, R0.reuse, R21, 0x2 ;  /* 0x0000000200157424 */ /* 0x040fe400078e0215 */
[C---:B------:R-:W-:Y:S01]  /*0690*/  IMAD R23, R0.reuse, R23, 0x2 ;  /* 0x0000000200177424 */ /* 0x040fe200078e0217 */
[----:B------:R-:W0:Y:S01]  /*06a0*/  LDS.128 R44, [UR4+0xa0] ;  /* 0x0000a004ff2c7984 */ /* 0x000e220008000c00 */
[----:B------:R-:W-:-:S02]  /*06b0*/  IMAD R25, R0, R25, 0x2 ;  /* 0x0000000200197424 */ /* 0x000fc400078e0219 */
[C---:B------:R-:W-:Y:S01]  /*06c0*/  IMAD.IADD R27, R0.reuse, 0x1, R9 ;  /* 0x00000001001b7824 */ /* 0x040fe200078e0209 */
[----:B------:R-:W0:Y:S01]  /*06d0*/  LDS.128 R40, [UR4+0xb0] ;  /* 0x0000b004ff287984 */ /* 0x000e220008000c00 */
[C---:B------:R-:W-:Y:S02]  /*06e0*/  IMAD R29, R0.reuse, R29, 0x2 ;  /* 0x00000002001d7424 */ /* 0x040fe400078e021d */
[----:B------:R-:W-:Y:S01]  /*06f0*/  VIADD R31, R31, 0x2 ;  /* 0x000000021f1f7836 */ /* 0x000fe20000000000 */
[----:B------:R-:W0:Y:S01]  /*0700*/  LDS.128 R36, [UR4+0x90] ;  /* 0x00009004ff247984 */ /* 0x000e220008000c00 */
[C---:B------:R-:W-:Y:S01]  /*0710*/  IMAD R33, R0.reuse, R33, 0x2 ;  /* 0x0000000200217424 */ /* 0x040fe200078e0221 */
[----:B------:R-:W-:Y:S01]  /*0720*/  UMOV UR4, URZ ;  /* 0x000000ff00047c82 */ /* 0x000fe20008000000 */
[----:B------:R-:W-:Y:S02]  /*0730*/  IMAD R35, R0, R35, 0x2 ;  /* 0x0000000200237424 */ /* 0x000fe400078e0223 */
[----:B------:R-:W-:-:S02]  /*0740*/  VIADD R87, R2, 0x2 ;  /* 0x0000000202577836 */ /* 0x000fc40000000000 */
[C---:B------:R-:W-:Y:S02]  /*0750*/  IMAD R89, R0.reuse, R89, 0x2 ;  /* 0x0000000200597424 */ /* 0x040fe400078e0259 */
[C---:B------:R-:W-:Y:S02]  /*0760*/  IMAD R91, R0.reuse, R103, 0x2 ;  /* 0x00000002005b7424 */ /* 0x040fe400078e0267 */
[C---:B------:R-:W-:Y:S02]  /*0770*/  IMAD R93, R0.reuse, R93, 0x2 ;  /* 0x00000002005d7424 */ /* 0x040fe400078e025d */
[----:B------:R-:W-:Y:S02]  /*0780*/  VIADD R95, R95, 0x2 ;  /* 0x000000025f5f7836 */ /* 0x000fe40000000000 */
[C---:B------:R-:W-:Y:S02]  /*0790*/  IMAD R97, R0.reuse, R97, 0x2 ;  /* 0x0000000200617424 */ /* 0x040fe400078e0261 */
[----:B-1234-:R-:W-:-:S07]  /*07a0*/  IMAD R99, R0, R99, 0x2 ;  /* 0x0000000200637424 */ /* 0x01efce00078e0263 */
.L_x_108:
[----:B-1----:R-:W1:Y:S01]  /*07b0*/  S2R R2, SR_TID.X ;  /* 0x0000000000027919 */ /* 0x002e620000002100 */
[----:B------:R-:W1:Y:S01]  /*07c0*/  S2UR UR9, SR_CTAID.X ;  /* 0x00000000000979c3 */ /* 0x000e620000002500 */
[----:B------:R-:W-:Y:S01]  /*07d0*/  UIADD3 UR5, UPT, UPT, UR4, -0x2, URZ ;  /* 0xfffffffe04057890 */ /* 0x000fe2000fffe0ff */
[----:B------:R-:W-:Y:S01]  /*07e0*/  BSSY.RECONVERGENT B0, `(.L_x_2) ;  /* 0x000001f000007945 */ /* 0x000fe20003800200 */
[----:B------:R-:W-:Y:S02]  /*07f0*/  CS2R R106, SRZ ;  /* 0x00000000006a7805 */ /* 0x000fe4000001ff00 */
[----:B------:R-:W-:Y:S01]  /*0800*/  CS2R R104, SRZ ;  /* 0x0000000000687805 */ /* 0x000fe2000001ff00 */
[----:B------:R-:W-:Y:S02]  /*0810*/  UISETP.GE.U32.AND UP0, UPT, UR5, UR6, UPT ;  /* 0x000000060500728c */ /* 0x000fe4000bf06070 */
[----:B------:R-:W1:Y:S02]  /*0820*/  LDC R103, c[0x0][0x360] ;  /* 0x0000d800ff677b82 */ /* 0x000e640000000800 */
[----:B------:R-:W-:-:S06]  /*0830*/  UISETP.GT.U32.AND UP0, UPT, UR4, 0x1, !UP0 ;  /* 0x000000010400788c */ /* 0x000fcc000c704070 */
[----:B------:R-:W-:Y:S01]  /*0840*/  PLOP3.LUT P0, PT, PT, PT, UP0, 0x80, 0x8 ;  /* 0x000000000008781c */ /* 0x000fe20003f0f008 */
[----:B-1----:R-:W-:Y:S01]  /*0850*/  IMAD R4, R103, UR9, R2 ;  /* 0x0000000967047c24 */ /* 0x002fe2000f8e0202 */
[----:B------:R-:W-:-:S04]  /*0860*/  CS2R R102, SRZ ;  /* 0x0000000000667805 */ /* 0x000fc8000001ff00 */
[C---:B------:R-:W-:Y:S02]  /*0870*/  IADD3 R6, PT, PT, R4.reuse, -0x2, RZ ;  /* 0xfffffffe04067810 */ /* 0x040fe40007ffe0ff */
[----:B------:R-:W-:-:S04]  /*0880*/  ISETP.GT.AND P0, PT, R4, 0x1, P0 ;  /* 0x000000010400780c */ /* 0x000fc80000704270 */
[----:B------:R-:W-:-:S04]  /*0890*/  ISETP.LT.U32.AND P1, PT, R6, UR7, P0 ;  /* 0x0000000706007c0c */ /* 0x000fc80008721070 */
[----:B------:R-:W-:-:S09]  /*08a0*/  P2R R6, PR, RZ, 0x2 ;  /* 0x00000002ff067803 */ /* 0x000fd20000000000 */
[----:B------:R-:W-:Y:S05]  /*08b0*/  @!P1 BRA `(.L_x_3) ;  /* 0x0000000000449947 */ /* 0x000fea0003800000 */
[C---:B------:R-:W-:Y:S01]  /*08c0*/  IADD3 R108, P0, PT, R25.reuse, UR12, RZ ;  /* 0x0000000c196c7c10 */ /* 0x040fe2000ff1e0ff */
[C---:B------:R-:W-:Y:S02]  /*08d0*/  VIADD R110, R25.reuse, 0xffffffff ;  /* 0xffffffff196e7836 */ /* 0x040fe40000000000 */
[----:B------:R-:W-:Y:S01]  /*08e0*/  VIADD R112, R25, 0xfffffffe ;  /* 0xfffffffe19707836 */ /* 0x000fe20000000000 */
[----:B------:R-:W-:Y:S02]  /*08f0*/  IADD3.X R109, PT, PT, RZ, UR13, RZ, P0, !PT ;  /* 0x0000000dff6d7c10 */ /* 0x000fe400087fe4ff */
[----:B------:R-:W-:Y:S02]  /*0900*/  IADD3 R110, P0, PT, R110, UR12, RZ ;  /* 0x0000000c6e6e7c10 */ /* 0x000fe4000ff1e0ff */
[----:B------:R-:W-:Y:S02]  /*0910*/  IADD3 R112, P1, PT, R112, UR12, RZ ;  /* 0x0000000c70707c10 */ /* 0x000fe4000ff3e0ff */
[----:B------:R-:W2:Y:S01]  /*0920*/  LDG.E.U8 R109, desc[UR10][R108.64] ;  /* 0x0000000a6c6d7981 */ /* 0x000ea2000c1e1100 */
[----:B------:R-:W-:-:S02]  /*0930*/  IMAD.X R111, RZ, RZ, UR13, P0 ;  /* 0x0000000dff6f7e24 */ /* 0x000fc400080e06ff */
[----:B------:R-:W-:-:S04]  /*0940*/  IMAD.X R113, RZ, RZ, UR13, P1 ;  /* 0x0000000dff717e24 */ /* 0x000fc800088e06ff */
[----:B------:R-:W3:Y:S04]  /*0950*/  LDG.E.U8 R111, desc[UR10][R110.64] ;  /* 0x0000000a6e6f7981 */ /* 0x000ee8000c1e1100 */
[----:B------:R-:W4:Y:S01]  /*0960*/  LDG.E.U8 R113, desc[UR10][R112.64] ;  /* 0x0000000a70717981 */ /* 0x000f22000c1e1100 */
[C---:B--2---:R-:W-:Y:S02]  /*0970*/  IMAD R102, R80.reuse, R109, RZ ;  /* 0x0000006d50667224 */ /* 0x044fe400078e02ff */
[C---:B---3--:R-:W-:Y:S02]  /*0980*/  IMAD R106, R80.reuse, R111, RZ ;  /* 0x0000006f506a7224 */ /* 0x048fe400078e02ff */
[----:B----4-:R-:W-:Y:S02]  /*0990*/  IMAD R104, R80, R113, RZ ;  /* 0x0000007150687224 */ /* 0x010fe400078e02ff */
[----:B------:R-:W1:Y:S08]  /*09a0*/  I2F.F64 R102, R102 ;  /* 0x0000006600667312 */ /* 0x000e700000201c00 */
[----:B------:R-:W2:Y:S08]  /*09b0*/  I2F.F64 R106, R106 ;  /* 0x0000006a006a7312 */ /* 0x000eb00000201c00 */
[----:B-1----:R-:W3:Y:S02]  /*09c0*/  I2F.F64 R104, R104 ;  /* 0x0000006800687312 */ /* 0x002ee40000201c00 */
.L_x_3:
[----:B------:R-:W-:Y:S05]  /*09d0*/  BSYNC.RECONVERGENT B0 ;  /* 0x0000000000007941 */ /* 0x000fea0003800200 */
.L_x_2:
[----:B------:R-:W1:Y:S01]  /*09e0*/  LDC R109, c[0x0][0x360] ;  /* 0x0000d800ff6d7b82 */ /* 0x000e620000000800 */
[----:B------:R-:W-:Y:S01]  /*09f0*/  UIADD3 UR5, UPT, UPT, UR4, -0x1, URZ ;  /* 0xffffffff04057890 */ /* 0x000fe2000fffe0ff */
[----:B------:R-:W-:Y:S06]  /*0a00*/  BSSY.RECONVERGENT B0, `(.L_x_4) ;  /* 0x000002e000007945 */ /* 0x000fec0003800200 */
[----:B------:R-:W4:Y:S08]  /*0a10*/  LDC R111, c[0x0][0x360] ;  /* 0x0000d800ff6f7b82 */ /* 0x000f300000000800 */
[----:B------:R-:W5:Y:S01]  /*0a20*/  LDC R113, c[0x0][0x360] ;  /* 0x0000d800ff717b82 */ /* 0x000f620000000800 */
[----:B----4-:R-:W-:-:S05]  /*0a30*/  IMAD R8, R111, UR9, R2 ;  /* 0x000000096f087c24 */ /* 0x010fca000f8e0202 */
[----:B------:R-:W-:Y:S01]  /*0a40*/  IADD3 R4, PT, PT, R8, -0x2, RZ ;  /* 0xfffffffe08047810 */ /* 0x000fe20007ffe0ff */
[----:B-----5:R-:W-:-:S03]  /*0a50*/  IMAD R10, R113, UR9, R2 ;  /* 0x00000009710a7c24 */ /* 0x020fc6000f8e0202 */
[----:B------:R-:W-:Y:S01]  /*0a60*/  ISETP.GE.U32.AND P1, PT, R4, UR7, PT ;  /* 0x0000000704007c0c */ /* 0x000fe2000bf26070 */
[----:B------:R-:W-:-:S05]  /*0a70*/  IMAD.U32 R4, RZ, RZ, UR4 ;  /* 0x00000004ff047e24 */ /* 0x000fca000f8e00ff */
[----:B------:R-:W-:Y:S01]  /*0a80*/  ISETP.LT.U32.AND P1, PT, R4, UR6, !P1 ;  /* 0x0000000604007c0c */ /* 0x000fe2000cf21070 */
[----:B------:R-:W-:Y:S01]  /*0a90*/  IMAD.U32 R4, RZ, RZ, UR5 ;  /* 0x00000005ff047e24 */ /* 0x000fe2000f8e00ff */
[----:B------:R-:W-:Y:S02]  /*0aa0*/  UIADD3 UR5, UPT, UPT, UR4, 0x1, URZ ;  /* 0x0000000104057890 */ /* 0x000fe4000fffe0ff */
[----:B------:R-:W-:Y:S02]  /*0ab0*/  ISETP.GT.AND P3, PT, R8, 0x1, P1 ;  /* 0x000000010800780c */ /* 0x000fe40000f64270 */
[----:B------:R-:W-:Y:S02]  /*0ac0*/  ISETP.GE.U32.AND P4, PT, R4, UR6, PT ;  /* 0x0000000604007c0c */ /* 0x000fe4000bf86070 */
[----:B------:R-:W-:Y:S01]  /*0ad0*/  IADD3 R4, PT, PT, R10, -0x2, RZ ;  /* 0xfffffffe0a047810 */ /* 0x000fe20007ffe0ff */
[----:B------:R-:W-:Y:S01]  /*0ae0*/  IMAD.U32 R12, RZ, RZ, UR5 ;  /* 0x00000005ff0c7e24 */ /* 0x000fe2000f8e00ff */
[----:B------:R-:W-:-:S02]  /*0af0*/  ISETP.NE.AND P4, PT, RZ, UR4, !P4 ;  /* 0x00000004ff007c0c */ /* 0x000fc4000e785270 */
[----:B------:R-:W-:Y:S01]  /*0b00*/  ISETP.GE.U32.AND P0, PT, R4, UR7, PT ;  /* 0x0000000704007c0c */ /* 0x000fe2000bf06070 */
[----:B-1----:R-:W-:-:S03]  /*0b10*/  IMAD R4, R109, UR9, R2 ;  /* 0x000000096d047c24 */ /* 0x002fc6000f8e0202 */
[----:B------:R-:W-:Y:S02]  /*0b20*/  ISETP.GE.U32.OR P2, PT, R12, UR6, P0 ;  /* 0x000000060c007c0c */ /* 0x000fe40008746470 */
[C---:B------:R-:W-:Y:S01]  /*0b30*/  ISETP.GT.AND P0, PT, R4.reuse, 0x1, P4 ;  /* 0x000000010400780c */ /* 0x040fe20002704270 */
[----:B------:R-:W-:-:S05]  /*0b40*/  VIADD R4, R4, 0xfffffffe ;  /* 0xfffffffe04047836 */ /* 0x000fca0000000000 */
[----:B------:R-:W-:Y:S02]  /*0b50*/  ISETP.LT.U32.AND P5, PT, R4, UR7, P0 ;  /* 0x0000000704007c0c */ /* 0x000fe400087a1070 */
[----:B------:R-:W-:Y:S02]  /*0b60*/  ISETP.LT.OR P0, PT, R10, 0x2, P2 ;  /* 0x000000020a00780c */ /* 0x000fe40001701670 */
[----:B------:R-:W-:Y:S02]  /*0b70*/  P2R R10, PR, RZ, 0x8 ;  /* 0x00000008ff0a7803 */ /* 0x000fe40000000000 */
[----:B------:R-:W-:-:S07]  /*0b80*/  P2R R8, PR, RZ, 0x20 ;  /* 0x00000020ff087803 */ /* 0x000fce0000000000 */
[----:B------:R-:W-:Y:S05]  /*0b90*/  @!P5 BRA `(.L_x_5) ;  /* 0x000000000050d947 */ /* 0x000fea0003800000 */
[C---:B------:R-:W-:Y:S01]  /*0ba0*/  IADD3 R110, P1, PT, R23.reuse, UR12, RZ ;  /* 0x0000000c176e7c10 */ /* 0x040fe2000ff3e0ff */
[C---:B------:R-:W-:Y:S02]  /*0bb0*/  VIADD R114, R23.reuse, 0xffffffff ;  /* 0xffffffff17727836 */ /* 0x040fe40000000000 */
[----:B------:R-:W-:Y:S01]  /*0bc0*/  VIADD R116, R23, 0xfffffffe ;  /* 0xfffffffe17747836 */ /* 0x000fe20000000000 */
[----:B------:R-:W-:Y:S02]  /*0bd0*/  IADD3.X R111, PT, PT, RZ, UR13, RZ, P1, !PT ;  /* 0x0000000dff6f7c10 */ /* 0x000fe40008ffe4ff */
[----:B------:R-:W-:-:S03]  /*0be0*/  IADD3 R114, P1, PT, R114, UR12, RZ ;  /* 0x0000000c72727c10 */ /* 0x000fc6000ff3e0ff */
[----:B------:R-:W4:Y:S01]  /*0bf0*/  LDG.E.U8 R110, desc[UR10][R110.64] ;  /* 0x0000000a6e6e7981 */ /* 0x000f22000c1e1100 */
[----:B------:R-:W-:Y:S02]  /*0c00*/  IADD3.X R115, PT, PT, RZ, UR13, RZ, P1, !PT ;  /* 0x0000000dff737c10 */ /* 0x000fe40008ffe4ff */
[----:B------:R-:W-:-:S03]  /*0c10*/  IADD3 R116, P1, PT, R116, UR12, RZ ;  /* 0x0000000c74747c10 */ /* 0x000fc6000ff3e0ff */
[----:B------:R-:W5:Y:S02]  /*0c20*/  LDG.E.U8 R114, desc[UR10][R114.64] ;  /* 0x0000000a72727981 */ /* 0x000f64000c1e1100 */
[----:B------:R-:W-:-:S05]  /*0c30*/  IMAD.X R117, RZ, RZ, UR13, P1 ;  /* 0x0000000dff757e24 */ /* 0x000fca00088e06ff */
[----:B------:R-:W2:Y:S01]  /*0c40*/  LDG.E.U8 R116, desc[UR10][R116.64] ;  /* 0x0000000a74747981 */ /* 0x000ea2000c1e1100 */
[C---:B----4-:R-:W-:Y:S02]  /*0c50*/  IMAD R108, R77.reuse, R110, RZ ;  /* 0x0000006e4d6c7224 */ /* 0x050fe400078e02ff */
[----:B-----5:R-:W-:-:S04]  /*0c60*/  IMAD R110, R77, R114, RZ ;  /* 0x000000724d6e7224 */ /* 0x020fc800078e02ff */
[----:B------:R-:W1:Y:S01]  /*0c70*/  I2F.F64 R108, R108 ;  /* 0x0000006c006c7312 */ /* 0x000e620000201c00 */
[----:B--2---:R-:W-:-:S07]  /*0c80*/  IMAD R112, R77, R116, RZ ;  /* 0x000000744d707224 */ /* 0x004fce00078e02ff */
[----:B------:R-:W2:Y:S01]  /*0c90*/  I2F.F64 R110, R110 ;  /* 0x0000006e006e7312 */ /* 0x000ea20000201c00 */
[----:B-1----:R-:W-:-:S07]  /*0ca0*/  DADD R102, R102, R108 ;  /* 0x0000000066667229 */ /* 0x002fce000000006c */
[----:B------:R-:W3:Y:S01]  /*0cb0*/  I2F.F64 R112, R112 ;  /* 0x0000007000707312 */ /* 0x000ee20000201c00 */
[----:B--2---:R-:W-:Y:S02]  /*0cc0*/  DADD R106, R106, R110 ;  /* 0x000000006a6a7229 */ /* 0x004fe4000000006e */
[----:B---3--:R-:W-:-:S11]  /*0cd0*/  DADD R104, R104, R112 ;  /* 0x0000000068687229 */ /* 0x008fd60000000070 */
.L_x_5:
[----:B------:R-:W-:Y:S05]  /*0ce0*/  BSYNC.RECONVERGENT B0 ;  /* 0x0000000000007941 */ /* 0x000fea0003800200 */
.L_x_4:
[----:B------:R-:W-:Y:S04]  /*0cf0*/  BSSY.RECONVERGENT B0, `(.L_x_6) ;  /* 0x0000016000007945 */ /* 0x000fe80003800200 */
[----:B------:R-:W-:Y:S05]  /*0d00*/  @!P3 BRA `(.L_x_7) ;  /* 0x000000000050b947 */ /* 0x000fea0003800000 */
[C---:B------:R-:W-:Y:S02]  /*0d10*/  IADD3 R110, P1, PT, R9.reuse, UR12, RZ ;  /* 0x0000000c096e7c10 */ /* 0x040fe4000ff3e0ff */
[C---:B------:R-:W-:Y:S01]  /*0d20*/  IADD3 R114, PT, PT, R9.reuse, -0x1, RZ ;  /* 0xffffffff09727810 */ /* 0x040fe20007ffe0ff */
[----:B------:R-:W-:Y:S02]  /*0d30*/  VIADD R116, R9, 0xfffffffe ;  /* 0xfffffffe09747836 */ /* 0x000fe40000000000 */
[----:B------:R-:W-:Y:S01]  /*0d40*/  IMAD.X R111, RZ, RZ, UR13, P1 ;  /* 0x0000000dff6f7e24 */ /* 0x000fe200088e06ff */
[----:B------:R-:W-:-:S05]  /*0d50*/  IADD3 R114, P1, PT, R114, UR12, RZ ;  /* 0x0000000c72727c10 */ /* 0x000fca000ff3e0ff */
[----:B------:R-:W-:Y:S01]  /*0d60*/  IMAD.X R115, RZ, RZ, UR13, P1 ;  /* 0x0000000dff737e24 */ /* 0x000fe200088e06ff */
[----:B------:R-:W-:Y:S01]  /*0d70*/  IADD3 R116, P1, PT, R116, UR12, RZ ;  /* 0x0000000c74747c10 */ /* 0x000fe2000ff3e0ff */
[----:B------:R-:W0:Y:S03]  /*0d80*/  LDG.E.U8 R111, desc[UR10][R110.64] ;  /* 0x0000000a6e6f7981 */ /* 0x000e26000c1e1100 */
[----:B------:R-:W-:Y:S01]  /*0d90*/  IADD3.X R117, PT, PT, RZ, UR13, RZ, P1, !PT ;  /* 0x0000000dff757c10 */ /* 0x000fe20008ffe4ff */
[----:B------:R-:W4:Y:S05]  /*0da0*/  LDG.E.U8 R115, desc[UR10][R114.64] ;  /* 0x0000000a72737981 */ /* 0x000f2a000c1e1100 */
[----:B------:R-:W5:Y:S01]  /*0db0*/  LDG.E.U8 R117, desc[UR10][R116.64] ;  /* 0x0000000a74757981 */ /* 0x000f62000c1e1100 */
[----:B0-----:R-:W-:-:S02]  /*0dc0*/  IMAD R108, R74, R111, RZ ;  /* 0x0000006f4a6c7224 */ /* 0x001fc400078e02ff */
[----:B----4-:R-:W-:-:S04]  /*0dd0*/  IMAD R110, R74, R115, RZ ;  /* 0x000000734a6e7224 */ /* 0x010fc800078e02ff */
[----:B------:R-:W0:Y:S01]  /*0de0*/  I2F.F64 R108, R108 ;  /* 0x0000006c006c7312 */ /* 0x000e220000201c00 */
[----:B-----5:R-:W-:-:S07]  /*0df0*/  IMAD R112, R74, R117, RZ ;  /* 0x000000754a707224 */ /* 0x020fce00078e02ff */
[----:B------:R-:W2:Y:S01]  /*0e00*/  I2F.F64 R110, R110 ;  /* 0x0000006e006e7312 */ /* 0x000ea20000201c00 */
[----:B0-----:R-:W-:-:S07]  /*0e10*/  DADD R102, R102, R108 ;  /* 0x0000000066667229 */ /* 0x001fce000000006c */
[----:B------:R-:W3:Y:S01]  /*0e20*/  I2F.F64 R112, R112 ;  /* 0x0000007000707312 */ /* 0x000ee20000201c00 */
[----:B--2---:R-:W-:Y:S02]  /*0e30*/  DADD R106, R106, R110 ;  /* 0x000000006a6a7229 */ /* 0x004fe4000000006e */
[----:B---3--:R-:W-:-:S11]  /*0e40*/  DADD R104, R104, R112 ;  /* 0x0000000068687229 */ /* 0x008fd60000000070 */
.L_x_7:
[----:B------:R-:W-:Y:S05]  /*0e50*/  BSYNC.RECONVERGENT B0 ;  /* 0x0000000000007941 */ /* 0x000fea0003800200 */
.L_x_6:
[----:B------:R-:W-:Y:S04]  /*0e60*/  BSSY.RECONVERGENT B0, `(.L_x_8) ;  /* 0x0000016000007945 */ /* 0x000fe80003800200 */
[----:B------:R-:W-:Y:S05]  /*0e70*/  @P0 BRA `(.L_x_9) ;  /* 0x0000000000500947 */ /* 0x000fea0003800000 */
[C---:B------:R-:W-:Y:S01]  /*0e80*/  IADD3 R110, P0, PT, R27.reuse, UR12, RZ ;  /* 0x0000000c1b6e7c10 */ /* 0x040fe2000ff1e0ff */
[C---:B------:R-:W-:Y:S01]  /*0e90*/  VIADD R114, R27.reuse, 0xffffffff ;  /* 0xffffffff1b727836 */ /* 0x040fe20000000000 */
[----:B------:R-:W-:-:S03]  /*0ea0*/  IADD3 R116, PT, PT, R27, -0x2, RZ ;  /* 0xfffffffe1b747810 */ /* 0x000fc60007ffe0ff */
[----:B------:R-:W-:Y:S01]  /*0eb0*/  IMAD.X R111, RZ, RZ, UR13, P0 ;  /* 0x0000000dff6f7e24 */ /* 0x000fe200080e06ff */
[----:B------:R-:W-:-:S04]  /*0ec0*/  IADD3 R114, P0, PT, R114, UR12, RZ ;  /* 0x0000000c72727c10 */ /* 0x000fc8000ff1e0ff */
[----:B------:R-:W0:Y:S01]  /*0ed0*/  LDG.E.U8 R110, desc[UR10][R110.64] ;  /* 0x0000000a6e6e7981 */ /* 0x000e22000c1e1100 */
[----:B------:R-:W-:Y:S01]  /*0ee0*/  IMAD.X R115, RZ, RZ, UR13, P0 ;  /* 0x0000000dff737e24 */ /* 0x000fe200080e06ff */
[----:B------:R-:W-:-:S04]  /*0ef0*/  IADD3 R116, P0, PT, R116, UR12, RZ ;  /* 0x0000000c74747c10 */ /* 0x000fc8000ff1e0ff */
[----:B------:R-:W4:Y:S01]  /*0f00*/  LDG.E.U8 R114, desc[UR10][R114.64] ;  /* 0x0000000a72727981 */ /* 0x000f22000c1e1100 */
[----:B------:R-:W-:-:S05]  /*0f10*/  IMAD.X R117, RZ, RZ, UR13, P0 ;  /* 0x0000000dff757e24 */ /* 0x000fca00080e06ff */
[----:B------:R-:W5:Y:S01]  /*0f20*/  LDG.E.U8 R116, desc[UR10][R116.64] ;  /* 0x0000000a74747981 */ /* 0x000f62000c1e1100 */
[C---:B0-----:R-:W-:Y:S02]  /*0f30*/  IMAD R108, R71.reuse, R110, RZ ;  /* 0x0000006e476c7224 */ /* 0x041fe400078e02ff */
        /* <DEDUP_REMOVED lines=8> */
.L_x_9:
[----:B------:R-:W-:Y:S05]  /*0fc0*/  BSYNC.RECONVERGENT B0 ;  /* 0x0000000000007941 */ /* 0x000fea0003800200 */
.L_x_8:
[----:B------:R-:W1:Y:S01]  /*0fd0*/  LDC R109, c[0x0][0x360] ;  /* 0x0000d800ff6d7b82 */ /* 0x000e620000000800 */
[----:B------:R-:W-:Y:S01]  /*0fe0*/  PLOP3.LUT P0, PT, PT, PT, UP0, 0x80, 0x8 ;  /* 0x000000000008781c */ /* 0x000fe20003f0f008 */
[----:B------:R-:W-:Y:S01]  /*0ff0*/  UIADD3 UR8, UPT, UPT, UR4, 0x2, URZ ;  /* 0x0000000204087890 */ /* 0x000fe2000fffe0ff */
[----:B------:R-:W-:Y:S05]  /*1000*/  BSSY.RECONVERGENT B0, `(.L_x_10) ;  /* 0x0000028000007945 */ /* 0x000fea0003800200 */
[----:B------:R-:W4:Y:S01]  /*1010*/  LDC R111, c[0x0][0x360] ;  /* 0x0000d800ff6f7b82 */ /* 0x000f220000000800 */
[----:B------:R-:W-:-:S07]  /*1020*/  IMAD.U32 R16, RZ, RZ, UR8 ;  /* 0x00000008ff107e24 */ /* 0x000fce000f8e00ff */
[----:B------:R-:W5:Y:S01]  /*1030*/  LDC R113, c[0x0][0x360] ;  /* 0x0000d800ff717b82 */ /* 0x000f620000000800 */
[----:B----4-:R-:W-:-:S05]  /*1040*/  IMAD R4, R111, UR9, R2 ;  /* 0x000000096f047c24 */ /* 0x010fca000f8e0202 */
[C---:B------:R-:W-:Y:S02]  /*1050*/  ISETP.GT.AND P0, PT, R4.reuse, RZ, P0 ;  /* 0x000000ff0400720c */ /* 0x040fe40000704270 */
[----:B------:R-:W-:Y:S01]  /*1060*/  IADD3 R12, PT, PT, R4, -0x1, RZ ;  /* 0xffffffff040c7810 */ /* 0x000fe20007ffe0ff */
[--C-:B-1----:R-:W-:Y:S02]  /*1070*/  IMAD R4, R109, UR9, R2.reuse ;  /* 0x000000096d047c24 */ /* 0x102fe4000f8e0202 */
[----:B-----5:R-:W-:Y:S01]  /*1080*/  IMAD R14, R113, UR9, R2 ;  /* 0x00000009710e7c24 */ /* 0x020fe2000f8e0202 */
[----:B------:R-:W-:Y:S01]  /*1090*/  ISETP.LT.U32.AND P3, PT, R12, UR7, P0 ;  /* 0x000000070c007c0c */ /* 0x000fe20008761070 */
[----:B------:R-:W-:-:S03]  /*10a0*/  VIADD R12, R4, 0xfffffffe ;  /* 0xfffffffe040c7836 */ /* 0x000fc60000000000 */
[----:B------:R-:W-:Y:S02]  /*10b0*/  ISETP.GT.AND P1, PT, R14, RZ, P4 ;  /* 0x000000ff0e00720c */ /* 0x000fe40002724270 */
[----:B------:R-:W-:Y:S02]  /*10c0*/  ISETP.GE.U32.AND P0, PT, R12, UR7, PT ;  /* 0x000000070c007c0c */ /* 0x000fe4000bf06070 */
[----:B------:R-:W-:Y:S02]  /*10d0*/  IADD3 R14, PT, PT, R14, -0x1, RZ ;  /* 0xffffffff0e0e7810 */ /* 0x000fe40007ffe0ff */
[----:B------:R-:W-:Y:S02]  /*10e0*/  ISETP.GE.U32.OR P0, PT, R16, UR6, P0 ;  /* 0x0000000610007c0c */ /* 0x000fe40008706470 */
[----:B------:R-:W-:Y:S02]  /*10f0*/  ISETP.LT.U32.AND P2, PT, R14, UR7, P1 ;  /* 0x000000070e007c0c */ /* 0x000fe40008f41070 */
[----:B------:R-:W-:-:S02]  /*1100*/  ISETP.LT.OR P0, PT, R4, 0x2, P0 ;  /* 0x000000020400780c */ /* 0x000fc40000701670 */
[----:B------:R-:W-:Y:S02]  /*1110*/  P2R R12, PR, RZ, 0x8 ;  /* 0x00000008ff0c7803 */ /* 0x000fe40000000000 */
[----:B------:R-:W-:-:S09]  /*1120*/  P2R R14, PR, RZ, 0x4 ;  /* 0x00000004ff0e7803 */ /* 0x000fd20000000000 */
[----:B------:R-:W-:Y:S05]  /*1130*/  @P0 BRA `(.L_x_11) ;  /* 0x0000000000500947 */ /* 0x000fea0003800000 */
[C---:B------:R-:W-:Y:S01]  /*1140*/  IADD3 R108, P0, PT, R21.reuse, UR12, RZ ;  /* 0x0000000c156c7c10 */ /* 0x040fe2000ff1e0ff */
[C---:B------:R-:W-:Y:S01]  /*1150*/  VIADD R114, R21.reuse, 0xffffffff ;  /* 0xffffffff15727836 */ /* 0x040fe20000000000 */
[----:B------:R-:W-:-:S03]  /*1160*/  IADD3 R116, PT, PT, R21, -0x2, RZ ;  /* 0xfffffffe15747810 */ /* 0x000fc60007ffe0ff */
[----:B------:R-:W-:Y:S01]  /*1170*/  IMAD.X R109, RZ, RZ, UR13, P0 ;  /* 0x0000000dff6d7e24 */ /* 0x000fe200080e06ff */
[----:B------:R-:W-:-:S05]  /*1180*/  IADD3 R114, P0, PT, R114, UR12, RZ ;  /* 0x0000000c72727c10 */ /* 0x000fca000ff1e0ff */
[----:B------:R-:W-:Y:S01]  /*1190*/  IMAD.X R115, RZ, RZ, UR13, P0 ;  /* 0x0000000dff737e24 */ /* 0x000fe200080e06ff */
[----:B------:R-:W-:Y:S01]  /*11a0*/  IADD3 R116, P0, PT, R116, UR12, RZ ;  /* 0x0000000c74747c10 */ /* 0x000fe2000ff1e0ff */
[----:B------:R-:W0:Y:S04]  /*11b0*/  LDG.E.U8 R109, desc[UR10][R108.64] ;  /* 0x0000000a6c6d7981 */ /* 0x000e28000c1e1100 */
[----:B------:R-:W-:Y:S01]  /*11c0*/  IMAD.X R117, RZ, RZ, UR13, P0 ;  /* 0x0000000dff757e24 */ /* 0x000fe200080e06ff */
        /* <DEDUP_REMOVED lines=11> */
.L_x_11:
[----:B------:R-:W-:Y:S05]  /*1280*/  BSYNC.RECONVERGENT B0 ;  /* 0x0000000000007941 */ /* 0x000fea0003800200 */
.L_x_10:
[----:B------:R-:W-:Y:S04]  /*1290*/  BSSY.RECONVERGENT B0, `(.L_x_12) ;  /* 0x0000016000007945 */ /* 0x000fe80003800200 */
        /* <DEDUP_REMOVED lines=12> */
[-C--:B----4-:R-:W-:Y:S02]  /*1360*/  IMAD R112, R108, R81.reuse, RZ ;  /* 0x000000516c707224 */ /* 0x090fe400078e02ff */
        /* <DEDUP_REMOVED lines=8> */
.L_x_13:
[----:B------:R-:W-:Y:S05]  /*13f0*/  BSYNC.RECONVERGENT B0 ;  /* 0x0000000000007941 */ /* 0x000fea0003800200 */
.L_x_12:
        /* <DEDUP_REMOVED lines=9> */
[----:B------:R-:W4:Y:S03]  /*1490*/  LDG.E.U8 R109, desc[UR10][R108.64] ;  /* 0x0000000a6c6d7981 */ /* 0x000f26000c1e1100 */
[----:B------:R-:W-:Y:S01]  /*14a0*/  IADD3.X R117, PT, PT, RZ, UR13, RZ, P0, !PT ;  /* 0x0000000dff757c10 */ /* 0x000fe200087fe4ff */
[----:B------:R-:W5:Y:S05]  /*14b0*/  LDG.E.U8 R115, desc[UR10][R114.64] ;  /* 0x0000000a72737981 */ /* 0x000f6a000c1e1100 */
[----:B------:R-:W2:Y:S01]  /*14c0*/  LDG.E.U8 R117, desc[UR10][R116.64] ;  /* 0x0000000a74757981 */ /* 0x000ea2000c1e1100 */
[----:B----4-:R-:W-:-:S02]  /*14d0*/  IMAD R112, R109, R78, RZ ;  /* 0x0000004e6d707224 */ /* 0x010fc400078e02ff */
        /* <DEDUP_REMOVED lines=8> */
.L_x_15:
[----:B------:R-:W-:Y:S05]  /*1560*/  BSYNC.RECONVERGENT B0 ;  /* 0x0000000000007941 */ /* 0x000fea0003800200 */
.L_x_14:
[----:B------:R-:W1:Y:S01]  /*1570*/  LDC R109, c[0x0][0x360] ;  /* 0x0000d800ff6d7b82 */ /* 0x000e620000000800 */
[----:B------:R-:W-:Y:S01]  /*1580*/  BSSY.RECONVERGENT B0, `(.L_x_16) ;  /* 0x000001d000007945 */ /* 0x000fe20003800200 */
[----:B-1----:R-:W-:-:S04]  /*1590*/  IMAD R4, R109, UR9, R2 ;  /* 0x000000096d047c24 */ /* 0x002fc8000f8e0202 */
[----:B------:R-:W-:-:S05]  /*15a0*/  VIADD R16, R4, 0xffffffff ;  /* 0xffffffff04107836 */ /* 0x000fca0000000000 */
[----:B------:R-:W-:Y:S01]  /*15b0*/  ISETP.GE.U32.AND P0, PT, R16, UR7, PT ;  /* 0x0000000710007c0c */ /* 0x000fe2000bf06070 */
[----:B------:R-:W-:-:S05]  /*15c0*/  IMAD.U32 R16, RZ, RZ, UR4 ;  /* 0x00000004ff107e24 */ /* 0x000fca000f8e00ff */
[----:B------:R-:W-:-:S04]  /*15d0*/  ISETP.LT.U32.AND P0, PT, R16, UR6, !P0 ;  /* 0x0000000610007c0c */ /* 0x000fc8000c701070 */
[----:B------:R-:W-:-:S04]  /*15e0*/  ISETP.GT.AND P1, PT, R4, RZ, P0 ;  /* 0x000000ff0400720c */ /* 0x000fc80000724270 */
[----:B------:R-:W-:-:S09]  /*15f0*/  P2R R16, PR, RZ, 0x2 ;  /* 0x00000002ff107803 */ /* 0x000fd20000000000 */
[----:B------:R-:W-:Y:S05]  /*1600*/  @!P1 BRA `(.L_x_17) ;  /* 0x0000000000509947 */ /* 0x000fea0003800000 */
[C---:B------:R-:W-:Y:S01]  /*1610*/  IADD3 R112, P0, PT, R7.reuse, UR12, RZ ;  /* 0x0000000c07707c10 */ /* 0x040fe2000ff1e0ff */
[C---:B------:R-:W-:Y:S01]  /*1620*/  VIADD R110, R7.reuse, 0xffffffff ;  /* 0xffffffff076e7836 */ /* 0x040fe20000000000 */
[----:B------:R-:W-:Y:S02]  /*1630*/  IADD3 R108, PT, PT, R7, -0x2, RZ ;  /* 0xfffffffe076c7810 */ /* 0x000fe40007ffe0ff */
[----:B------:R-:W-:Y:S02]  /*1640*/  IADD3.X R113, PT, PT, RZ, UR13, RZ, P0, !PT ;  /* 0x0000000dff717c10 */ /* 0x000fe400087fe4ff */
[----:B------:R-:W-:-:S03]  /*1650*/  IADD3 R110, P0, PT, R110, UR12, RZ ;  /* 0x0000000c6e6e7c10 */ /* 0x000fc6000ff1e0ff */
[----:B------:R-:W0:Y:S02]  /*1660*/  LDG.E.U8 R112, desc[UR10][R112.64] ;  /* 0x0000000a70707981 */ /* 0x000e24000c1e1100 */
[----:B------:R-:W-:Y:S01]  /*1670*/  IMAD.X R111, RZ, RZ, UR13, P0 ;  /* 0x0000000dff6f7e24 */ /* 0x000fe200080e06ff */
[----:B------:R-:W-:-:S04]  /*1680*/  IADD3 R108, P0, PT, R108, UR12, RZ ;  /* 0x0000000c6c6c7c10 */ /* 0x000fc8000ff1e0ff */
[----:B------:R-:W4:Y:S01]  /*1690*/  LDG.E.U8 R110, desc[UR10][R110.64] ;  /* 0x0000000a6e6e7981 */ /* 0x000f22000c1e1100 */
[----:B------:R-:W-:-:S05]  /*16a0*/  IMAD.X R109, RZ, RZ, UR13, P0 ;  /* 0x0000000dff6d7e24 */ /* 0x000fca00080e06ff */
[----:B------:R-:W5:Y:S01]  /*16b0*/  LDG.E.U8 R108, desc[UR10][R108.64] ;  /* 0x0000000a6c6c7981 */ /* 0x000f62000c1e1100 */
[-C--:B0-----:R-:W-:Y:S02]  /*16c0*/  IMAD R118, R112, R75.reuse, RZ ;  /* 0x0000004b70767224 */ /* 0x081fe400078e02ff */
[-C--:B----4-:R-:W-:Y:S02]  /*16d0*/  IMAD R116, R110, R75.reuse, RZ ;  /* 0x0000004b6e747224 */ /* 0x090fe400078e02ff */
[----:B-----5:R-:W-:Y:S02]  /*16e0*/  IMAD R114, R108, R75, RZ ;  /* 0x0000004b6c727224 */ /* 0x020fe400078e02ff */
[----:B------:R-:W0:Y:S08]  /*16f0*/  I2F.F64 R118, R118 ;  /* 0x0000007600767312 */ /* 0x000e300000201c00 */
[----:B------:R-:W2:Y:S08]  /*1700*/  I2F.F64 R116, R116 ;  /* 0x0000007400747312 */ /* 0x000eb00000201c00 */
[----:B------:R-:W3:Y:S01]  /*1710*/  I2F.F64 R114, R114 ;  /* 0x0000007200727312 */ /* 0x000ee20000201c00 */
[----:B0-----:R-:W-:-:S02]  /*1720*/  DADD R102, R102, R118 ;  /* 0x0000000066667229 */ /* 0x001fc40000000076 */
[----:B--2---:R-:W-:Y:S02]  /*1730*/  DADD R106, R106, R116 ;  /* 0x000000006a6a7229 */ /* 0x004fe40000000074 */
[----:B---3--:R-:W-:-:S11]  /*1740*/  DADD R104, R104, R114 ;  /* 0x0000000068687229 */ /* 0x008fd60000000072 */
.L_x_17:
[----:B------:R-:W-:Y:S05]  /*1750*/  BSYNC.RECONVERGENT B0 ;  /* 0x0000000000007941 */ /* 0x000fea0003800200 */
.L_x_16:
[----:B------:R-:W1:Y:S01]  /*1760*/  LDC R109, c[0x0][0x360] ;  /* 0x0000d800ff6d7b82 */ /* 0x000e620000000800 */
[----:B------:R-:W-:Y:S01]  /*1770*/  MOV R20, UR5 ;  /* 0x0000000500147c02 */ /* 0x000fe20008000f00 */
[----:B------:R-:W-:Y:S01]  /*1780*/  BSSY.RECONVERGENT B0, `(.L_x_18) ;  /* 0x000001b000007945 */ /* 0x000fe20003800200 */
[----:B-1----:R-:W-:-:S04]  /*1790*/  IMAD R4, R109, UR9, R2 ;  /* 0x000000096d047c24 */ /* 0x002fc8000f8e0202 */
[----:B------:R-:W-:-:S05]  /*17a0*/  VIADD R18, R4, 0xffffffff ;  /* 0xffffffff04127836 */ /* 0x000fca0000000000 */
[----:B------:R-:W-:-:S04]  /*17b0*/  ISETP.GE.U32.AND P0, PT, R18, UR7, PT ;  /* 0x0000000712007c0c */ /* 0x000fc8000bf06070 */
[----:B------:R-:W-:-:S04]  /*17c0*/  ISETP.GE.U32.OR P0, PT, R20, UR6, P0 ;  /* 0x0000000614007c0c */ /* 0x000fc80008706470 */
[----:B------:R-:W-:-:S13]  /*17d0*/  ISETP.LT.OR P0, PT, R4, 0x1, P0 ;  /* 0x000000010400780c */ /* 0x000fda0000701670 */
[----:B------:R-:W-:Y:S05]  /*17e0*/  @P0 BRA `(.L_x_19) ;  /* 0x0000000000500947 */ /* 0x000fea0003800000 */
[C---:B------:R-:W-:Y:S01]  /*17f0*/  IADD3 R112, P0, PT, R31.reuse, UR12, RZ ;  /* 0x0000000c1f707c10 */ /* 0x040fe2000ff1e0ff */
[C---:B------:R-:W-:Y:S02]  /*1800*/  VIADD R110, R31.reuse, 0xffffffff ;  /* 0xffffffff1f6e7836 */ /* 0x040fe40000000000 */
[----:B------:R-:W-:Y:S02]  /*1810*/  VIADD R108, R31, 0xfffffffe ;  /* 0xfffffffe1f6c7836 */ /* 0x000fe40000000000 */
[----:B------:R-:W-:Y:S01]  /*1820*/  IMAD.X R113, RZ, RZ, UR13, P0 ;  /* 0x0000000dff717e24 */ /* 0x000fe200080e06ff */
[----:B------:R-:W-:-:S04]  /*1830*/  IADD3 R110, P0, PT, R110, UR12, RZ ;  /* 0x0000000c6e6e7c10 */ /* 0x000fc8000ff1e0ff */
[----:B------:R-:W-:Y:S01]  /*1840*/  IADD3.X R111, PT, PT, RZ, UR13, RZ, P0, !PT ;  /* 0x0000000dff6f7c10 */ /* 0x000fe200087fe4ff */
[----:B------:R-:W0:Y:S01]  /*1850*/  LDG.E.U8 R113, desc[UR10][R112.64] ;  /* 0x0000000a70717981 */ /* 0x000e22000c1e1100 */
[----:B------:R-:W-:-:S04]  /*1860*/  IADD3 R108, P0, PT, R108, UR12, RZ ;  /* 0x0000000c6c6c7c10 */ /* 0x000fc8000ff1e0ff */
[----:B------:R-:W4:Y:S01]  /*1870*/  LDG.E.U8 R111, desc[UR10][R110.64] ;  /* 0x0000000a6e6f7981 */ /* 0x000f22000c1e1100 */
[----:B------:R-:W-:-:S06]  /*1880*/  IMAD.X R109, RZ, RZ, UR13, P0 ;  /* 0x0000000dff6d7e24 */ /* 0x000fcc00080e06ff */
[----:B------:R-:W5:Y:S01]  /*1890*/  LDG.E.U8 R109, desc[UR10][R108.64] ;  /* 0x0000000a6c6d7981 */ /* 0x000f62000c1e1100 */
[C---:B0-----:R-:W-:Y:S02]  /*18a0*/  IMAD R118, R60.reuse, R113, RZ ;  /* 0x000000713c767224 */ /* 0x041fe400078e02ff */
[----:B----4-:R-:W-:-:S04]  /*18b0*/  IMAD R116, R60, R111, RZ ;  /* 0x0000006f3c747224 */ /* 0x010fc800078e02ff */
[----:B------:R-:W0:Y:S01]  /*18c0*/  I2F.F64 R118, R118 ;  /* 0x0000007600767312 */ /* 0x000e220000201c00 */
[----:B-----5:R-:W-:-:S07]  /*18d0*/  IMAD R114, R60, R109, RZ ;  /* 0x0000006d3c727224 */ /* 0x020fce00078e02ff */
[----:B------:R-:W2:Y:S08]  /*18e0*/  I2F.F64 R116, R116 ;  /* 0x0000007400747312 */ /* 0x000eb00000201c00 */
[----:B------:R-:W3:Y:S01]  /*18f0*/  I2F.F64 R114, R114 ;  /* 0x0000007200727312 */ /* 0x000ee20000201c00 */
[----:B0-----:R-:W-:Y:S02]  /*1900*/  DADD R102, R102, R118 ;  /* 0x0000000066667229 */ /* 0x001fe40000000076 */
[----:B--2---:R-:W-:-:S02]  /*1910*/  DADD R106, R106, R116 ;  /* 0x000000006a6a7229 */ /* 0x004fc40000000074 */
[----:B---3--:R-:W-:-:S11]  /*1920*/  DADD R104, R104, R114 ;  /* 0x0000000068687229 */ /* 0x008fd60000000072 */
.L_x_19:
[----:B------:R-:W-:Y:S05]  /*1930*/  BSYNC.RECONVERGENT B0 ;  /* 0x0000000000007941 */ /* 0x000fea0003800200 */
.L_x_18:
[----:B------:R-:W1:Y:S01]  /*1940*/  LDC R109, c[0x0][0x360] ;  /* 0x0000d800ff6d7b82 */ /* 0x000e620000000800 */
[----:B------:R-:W-:Y:S01]  /*1950*/  IMAD.U32 R20, RZ, RZ, UR8 ;  /* 0x00000008ff147e24 */ /* 0x000fe2000f8e00ff */
[----:B------:R-:W-:Y:S01]  /*1960*/  BSSY.RECONVERGENT B0, `(.L_x_20) ;  /* 0x000001b000007945 */ /* 0x000fe20003800200 */
[----:B-1----:R-:W-:-:S05]  /*1970*/  IMAD R4, R109, UR9, R2 ;  /* 0x000000096d047c24 */ /* 0x002fca000f8e0202 */
[----:B------:R-:W-:-:S04]  /*1980*/  IADD3 R18, PT, PT, R4, -0x1, RZ ;  /* 0xffffffff04127810 */ /* 0x000fc80007ffe0ff */
[----:B------:R-:W-:-:S04]  /*1990*/  ISETP.GE.U32.AND P0, PT, R18, UR7, PT ;  /* 0x0000000712007c0c */ /* 0x000fc8000bf06070 */
[----:B------:R-:W-:-:S04]  /*19a0*/  ISETP.GE.U32.OR P0, PT, R20, UR6, P0 ;  /* 0x0000000614007c0c */ /* 0x000fc80008706470 */
[----:B------:R-:W-:-:S13]  /*19b0*/  ISETP.LT.OR P0, PT, R4, 0x1, P0 ;  /* 0x000000010400780c */ /* 0x000fda0000701670 */
        /* <DEDUP_REMOVED lines=9> */
[----:B------:R-:W-:Y:S01]  /*1a50*/  IADD3.X R109, PT, PT, RZ, UR13, RZ, P0, !PT ;  /* 0x0000000dff6d7c10 */ /* 0x000fe200087fe4ff */
[----:B------:R-:W4:Y:S04]  /*1a60*/  LDG.E.U8 R110, desc[UR10][R110.64] ;  /* 0x0000000a6e6e7981 */ /* 0x000f28000c1e1100 */
[----:B------:R-:W5:Y:S01]  /*1a70*/  LDG.E.U8 R108, desc[UR10][R108.64] ;  /* 0x0000000a6c6c7981 */ /* 0x000f62000c1e1100 */
[-C--:B0-----:R-:W-:Y:S02]  /*1a80*/  IMAD R118, R112, R65.reuse, RZ ;  /* 0x0000004170767224 */ /* 0x081fe400078e02ff */
[-C--:B----4-:R-:W-:Y:S02]  /*1a90*/  IMAD R116, R110, R65.reuse, RZ ;  /* 0x000000416e747224 */ /* 0x090fe400078e02ff */
[----:B-----5:R-:W-:-:S02]  /*1aa0*/  IMAD R114, R108, R65, RZ ;  /* 0x000000416c727224 */ /* 0x020fc400078e02ff */
[----:B------:R-:W0:Y:S08]  /*1ab0*/  I2F.F64 R118, R118 ;  /* 0x0000007600767312 */ /* 0x000e300000201c00 */
[----:B------:R-:W2:Y:S08]  /*1ac0*/  I2F.F64 R116, R116 ;  /* 0x0000007400747312 */ /* 0x000eb00000201c00 */
[----:B------:R-:W3:Y:S01]  /*1ad0*/  I2F.F64 R114, R114 ;  /* 0x0000007200727312 */ /* 0x000ee20000201c00 */
[----:B0-----:R-:W-:-:S02]  /*1ae0*/  DADD R102, R102, R118 ;  /* 0x0000000066667229 */ /* 0x001fc40000000076 */
[----:B--2---:R-:W-:Y:S02]  /*1af0*/  DADD R106, R106, R116 ;  /* 0x000000006a6a7229 */ /* 0x004fe40000000074 */
[----:B---3--:R-:W-:-:S11]  /*1b00*/  DADD R104, R104, R114 ;  /* 0x0000000068687229 */ /* 0x008fd60000000072 */
.L_x_21:
[----:B------:R-:W-:Y:S05]  /*1b10*/  BSYNC.RECONVERGENT B0 ;  /* 0x0000000000007941 */ /* 0x000fea0003800200 */
.L_x_20:
[----:B------:R-:W1:Y:S01]  /*1b20*/  LDC R109, c[0x0][0x360] ;  /* 0x0000d800ff6d7b82 */ /* 0x000e620000000800 */
[----:B------:R-:W-:Y:S01]  /*1b30*/  PLOP3.LUT P0, PT, PT, PT, UP0, 0x80, 0x8 ;  /* 0x000000000008781c */ /* 0x000fe20003f0f008 */
[----:B------:R-:W-:Y:S01]  /*1b40*/  BSSY.RECONVERGENT B0, `(.L_x_22) ;  /* 0x0000019000007945 */ /* 0x000fe20003800200 */
[----:B-1----:R-:W-:-:S05]  /*1b50*/  IMAD R4, R109, UR9, R2 ;  /* 0x000000096d047c24 */ /* 0x002fca000f8e0202 */
[----:B------:R-:W-:-:S04]  /*1b60*/  ISETP.GT.AND P1, PT, R4, -0x1, P0 ;  /* 0xffffffff0400780c */ /* 0x000fc80000724270 */
[----:B------:R-:W-:-:S09]  /*1b70*/  P2R R18, PR, RZ, 0x2 ;  /* 0x00000002ff127803 */ /* 0x000fd20000000000 */
[----:B------:R-:W-:Y:S05]  /*1b80*/  @!P1 BRA `(.L_x_23) ;  /* 0x0000000000509947 */ /* 0x000fea0003800000 */
[C---:B------:R-:W-:Y:S01]  /*1b90*/  IADD3 R112, P0, PT, R17.reuse, UR12, RZ ;  /* 0x0000000c11707c10 */ /* 0x040fe2000ff1e0ff */
[C---:B------:R-:W-:Y:S02]  /*1ba0*/  VIADD R110, R17.reuse, 0xffffffff ;  /* 0xffffffff116e7836 */ /* 0x040fe40000000000 */
[----:B------:R-:W-:Y:S02]  /*1bb0*/  VIADD R108, R17, 0xfffffffe ;  /* 0xfffffffe116c7836 */ /* 0x000fe40000000000 */
[----:B------:R-:W-:Y:S01]  /*1bc0*/  IMAD.X R113, RZ, RZ, UR13, P0 ;  /* 0x0000000dff717e24 */ /* 0x000fe200080e06ff */
[----:B------:R-:W-:-:S04]  /*1bd0*/  IADD3 R110, P0, PT, R110, UR12, RZ ;  /* 0x0000000c6e6e7c10 */ /* 0x000fc8000ff1e0ff */
[----:B------:R-:W-:Y:S01]  /*1be0*/  IADD3.X R111, PT, PT, RZ, UR13, RZ, P0, !PT ;  /* 0x0000000dff6f7c10 */ /* 0x000fe200087fe4ff */
[----:B------:R-:W4:Y:S01]  /*1bf0*/  LDG.E.U8 R113, desc[UR10][R112.64] ;  /* 0x0000000a70717981 */ /* 0x000f22000c1e1100 */
[----:B------:R-:W-:-:S04]  /*1c00*/  IADD3 R108, P0, PT, R108, UR12, RZ ;  /* 0x0000000c6c6c7c10 */ /* 0x000fc8000ff1e0ff */
[----:B------:R-:W5:Y:S01]  /*1c10*/  LDG.E.U8 R111, desc[UR10][R110.64] ;  /* 0x0000000a6e6f7981 */ /* 0x000f62000c1e1100 */
[----:B------:R-:W-:-:S06]  /*1c20*/  IMAD.X R109, RZ, RZ, UR13, P0 ;  /* 0x0000000dff6d7e24 */ /* 0x000fcc00080e06ff */
[----:B------:R-:W2:Y:S01]  /*1c30*/  LDG.E.U8 R109, desc[UR10][R108.64] ;  /* 0x0000000a6c6d7981 */ /* 0x000ea2000c1e1100 */
[-C--:B----4-:R-:W-:Y:S02]  /*1c40*/  IMAD R118, R113, R82.reuse, RZ ;  /* 0x0000005271767224 */ /* 0x090fe400078e02ff */
[----:B-----5:R-:W-:-:S04]  /*1c50*/  IMAD R116, R111, R82, RZ ;  /* 0x000000526f747224 */ /* 0x020fc800078e02ff */
[----:B------:R-:W1:Y:S01]  /*1c60*/  I2F.F64 R118, R118 ;  /* 0x0000007600767312 */ /* 0x000e620000201c00 */
[----:B--2---:R-:W-:-:S07]  /*1c70*/  IMAD R114, R109, R82, RZ ;  /* 0x000000526d727224 */ /* 0x004fce00078e02ff */
[----:B------:R-:W2:Y:S08]  /*1c80*/  I2F.F64 R116, R116 ;  /* 0x0000007400747312 */ /* 0x000eb00000201c00 */
[----:B------:R-:W3:Y:S01]  /*1c90*/  I2F.F64 R114, R114 ;  /* 0x0000007200727312 */ /* 0x000ee20000201c00 */
[----:B-1----:R-:W-:Y:S02]  /*1ca0*/  DADD R102, R102, R118 ;  /* 0x0000000066667229 */ /* 0x002fe40000000076 */
[----:B--2---:R-:W-:-:S02]  /*1cb0*/  DADD R106, R106, R116 ;  /* 0x000000006a6a7229 */ /* 0x004fc40000000074 */
[----:B---3--:R-:W-:-:S11]  /*1cc0*/  DADD R104, R104, R114 ;  /* 0x0000000068687229 */ /* 0x008fd60000000072 */
.L_x_23:
[----:B------:R-:W-:Y:S05]  /*1cd0*/  BSYNC.RECONVERGENT B0 ;  /* 0x0000000000007941 */ /* 0x000fea0003800200 */
.L_x_22:
[----:B------:R-:W1:Y:S01]  /*1ce0*/  LDC R109, c[0x0][0x360] ;  /* 0x0000d800ff6d7b82 */ /* 0x000e620000000800 */
[----:B------:R-:W-:Y:S01]  /*1cf0*/  BSSY.RECONVERGENT B0, `(.L_x_24) ;  /* 0x0000019000007945 */ /* 0x000fe20003800200 */
[----:B-1----:R-:W-:-:S05]  /*1d00*/  IMAD R4, R109, UR9, R2 ;  /* 0x000000096d047c24 */ /* 0x002fca000f8e0202 */
[----:B------:R-:W-:-:S04]  /*1d10*/  ISETP.GT.AND P0, PT, R4, -0x1, P4 ;  /* 0xffffffff0400780c */ /* 0x000fc80002704270 */
[----:B------:R-:W-:-:S09]  /*1d20*/  P2R R20, PR, RZ, 0x1 ;  /* 0x00000001ff147803 */ /* 0x000fd20000000000 */
[----:B------:R-:W-:Y:S05]  /*1d30*/  @!P0 BRA `(.L_x_25) ;  /* 0x0000000000508947 */ /* 0x000fea0003800000 */
[C---:B------:R-:W-:Y:S01]  /*1d40*/  IADD3 R112, P0, PT, R13.reuse, UR12, RZ ;  /* 0x0000000c0d707c10 */ /* 0x040fe2000ff1e0ff */
[C---:B------:R-:W-:Y:S01]  /*1d50*/  VIADD R110, R13.reuse, 0xffffffff ;  /* 0xffffffff0d6e7836 */ /* 0x040fe20000000000 */
[----:B------:R-:W-:Y:S02]  /*1d60*/  IADD3 R108, PT, PT, R13, -0x2, RZ ;  /* 0xfffffffe0d6c7810 */ /* 0x000fe40007ffe0ff */
[----:B------:R-:W-:Y:S02]  /*1d70*/  IADD3.X R113, PT, PT, RZ, UR13, RZ, P0, !PT ;  /* 0x0000000dff717c10 */ /* 0x000fe400087fe4ff */
[----:B------:R-:W-:-:S03]  /*1d80*/  IADD3 R110, P0, PT, R110, UR12, RZ ;  /* 0x0000000c6e6e7c10 */ /* 0x000fc6000ff1e0ff */
[----:B------:R-:W4:Y:S02]  /*1d90*/  LDG.E.U8 R112, desc[UR10][R112.64] ;  /* 0x0000000a70707981 */ /* 0x000f24000c1e1100 */
[----:B------:R-:W-:Y:S01]  /*1da0*/  IMAD.X R111, RZ, RZ, UR13, P0 ;  /* 0x0000000dff6f7e24 */ /* 0x000fe200080e06ff */
[----:B------:R-:W-:-:S04]  /*1db0*/  IADD3 R108, P0, PT, R108, UR12, RZ ;  /* 0x0000000c6c6c7c10 */ /* 0x000fc8000ff1e0ff */
[----:B------:R-:W5:Y:S01]  /*1dc0*/  LDG.E.U8 R110, desc[UR10][R110.64] ;  /* 0x0000000a6e6e7981 */ /* 0x000f62000c1e1100 */
[----:B------:R-:W-:-:S05]  /*1dd0*/  IMAD.X R109, RZ, RZ, UR13, P0 ;  /* 0x0000000dff6d7e24 */ /* 0x000fca00080e06ff */
[----:B------:R-:W2:Y:S01]  /*1de0*/  LDG.E.U8 R108, desc[UR10][R108.64] ;  /* 0x0000000a6c6c7981 */ /* 0x000ea2000c1e1100 */
[-C--:B----4-:R-:W-:Y:S02]  /*1df0*/  IMAD R118, R112, R79.reuse, RZ ;  /* 0x0000004f70767224 */ /* 0x090fe400078e02ff */
[-C--:B-----5:R-:W-:Y:S02]  /*1e00*/  IMAD R116, R110, R79.reuse, RZ ;  /* 0x0000004f6e747224 */ /* 0x0a0fe400078e02ff */
[----:B--2---:R-:W-:Y:S02]  /*1e10*/  IMAD R114, R108, R79, RZ ;  /* 0x0000004f6c727224 */ /* 0x004fe400078e02ff */
[----:B------:R-:W1:Y:S08]  /*1e20*/  I2F.F64 R118, R118 ;  /* 0x0000007600767312 */ /* 0x000e700000201c00 */
[----:B------:R-:W2:Y:S08]  /*1e30*/  I2F.F64 R116, R116 ;  /* 0x0000007400747312 */ /* 0x000eb00000201c00 */
[----:B------:R-:W3:Y:S01]  /*1e40*/  I2F.F64 R114, R114 ;  /* 0x0000007200727312 */ /* 0x000ee20000201c00 */
[----:B-1----:R-:W-:-:S02]  /*1e50*/  DADD R102, R102, R118 ;  /* 0x0000000066667229 */ /* 0x002fc40000000076 */
[----:B--2---:R-:W-:Y:S02]  /*1e60*/  DADD R106, R106, R116 ;  /* 0x000000006a6a7229 */ /* 0x004fe40000000074 */
[----:B---3--:R-:W-:-:S11]  /*1e70*/  DADD R104, R104, R114 ;  /* 0x0000000068687229 */ /* 0x008fd60000000072 */
.L_x_25:
[----:B------:R-:W-:Y:S05]  /*1e80*/  BSYNC.RECONVERGENT B0 ;  /* 0x0000000000007941 */ /* 0x000fea0003800200 */
.L_x_24:
[----:B------:R-:W1:Y:S01]  /*1e90*/  LDC R109, c[0x0][0x360] ;  /* 0x0000d800ff6d7b82 */ /* 0x000e620000000800 */
[----:B------:R-:W-:Y:S01]  /*1ea0*/  IMAD.U32 R22, RZ, RZ, UR4 ;  /* 0x00000004ff167e24 */ /* 0x000fe2000f8e00ff */
[----:B------:R-:W-:Y:S01]  /*1eb0*/  BSSY.RECONVERGENT B0, `(.L_x_26) ;  /* 0x000001a000007945 */ /* 0x000fe20003800200 */
[----:B-1----:R-:W-:-:S05]  /*1ec0*/  IMAD R4, R109, UR9, R2 ;  /* 0x000000096d047c24 */ /* 0x002fca000f8e0202 */
[----:B------:R-:W-:-:S04]  /*1ed0*/  ISETP.GT.AND P0, PT, R4, -0x1, PT ;  /* 0xffffffff0400780c */ /* 0x000fc80003f04270 */
[----:B------:R-:W-:-:S04]  /*1ee0*/  ISETP.LT.U32.AND P1, PT, R22, UR6, P0 ;  /* 0x0000000616007c0c */ /* 0x000fc80008721070 */
[----:B------:R-:W-:-:S09]  /*1ef0*/  P2R R4, PR, RZ, 0x2 ;  /* 0x00000002ff047803 */ /* 0x000fd20000000000 */
[----:B------:R-:W-:Y:S05]  /*1f00*/  @!P1 BRA `(.L_x_27) ;  /* 0x0000000000509947 */ /* 0x000fea0003800000 */
[C---:B------:R-:W-:Y:S01]  /*1f10*/  IADD3 R112, P0, PT, R3.reuse, UR12, RZ ;  /* 0x0000000c03707c10 */ /* 0x040fe2000ff1e0ff */
[C---:B------:R-:W-:Y:S01]  /*1f20*/  VIADD R110, R3.reuse, 0xffffffff ;  /* 0xffffffff036e7836 */ /* 0x040fe20000000000 */
[----:B------:R-:W-:Y:S02]  /*1f30*/  IADD3 R108, PT, PT, R3, -0x2, RZ ;  /* 0xfffffffe036c7810 */ /* 0x000fe40007ffe0ff */
[----:B------:R-:W-:Y:S02]  /*1f40*/  IADD3.X R113, PT, PT, RZ, UR13, RZ, P0, !PT ;  /* 0x0000000dff717c10 */ /* 0x000fe400087fe4ff */
[----:B------:R-:W-:-:S04]  /*1f50*/  IADD3 R110, P0, PT, R110, UR12, RZ ;  /* 0x0000000c6e6e7c10 */ /* 0x000fc8000ff1e0ff */
[----:B------:R-:W0:Y:S01]  /*1f60*/  LDG.E.U8 R113, desc[UR10][R112.64] ;  /* 0x0000000a70717981 */ /* 0x000e22000c1e1100 */
[----:B------:R-:W-:Y:S01]  /*1f70*/  IMAD.X R111, RZ, RZ, UR13, P0 ;  /* 0x0000000dff6f7e24 */ /* 0x000fe200080e06ff */
[----:B------:R-:W-:-:S05]  /*1f80*/  IADD3 R108, P0, PT, R108, UR12, RZ ;  /* 0x0000000c6c6c7c10 */ /* 0x000fca000ff1e0ff */
[----:B------:R-:W-:Y:S01]  /*1f90*/  IMAD.X R109, RZ, RZ, UR13, P0 ;  /* 0x0000000dff6d7e24 */ /* 0x000fe200080e06ff */
[----:B------:R-:W4:Y:S05]  /*1fa0*/  LDG.E.U8 R111, desc[UR10][R110.64] ;  /* 0x0000000a6e6f7981 */ /* 0x000f2a000c1e1100 */
        /* <DEDUP_REMOVED lines=10> */
.L_x_27:
[----:B------:R-:W-:Y:S05]  /*2050*/  BSYNC.RECONVERGENT B0 ;  /* 0x0000000000007941 */ /* 0x000fea0003800200 */
.L_x_26:
[----:B------:R-:W1:Y:S01]  /*2060*/  LDC R109, c[0x0][0x360] ;  /* 0x0000d800ff6d7b82 */ /* 0x000e620000000800 */
[----:B------:R-:W-:Y:S01]  /*2070*/  IMAD.U32 R24, RZ, RZ, UR5 ;  /* 0x00000005ff187e24 */ /* 0x000fe2000f8e00ff */
[----:B------:R-:W-:Y:S01]  /*2080*/  BSSY.RECONVERGENT B0, `(.L_x_28) ;  /* 0x0000019000007945 */ /* 0x000fe20003800200 */
[----:B-1----:R-:W-:-:S05]  /*2090*/  IMAD R22, R109, UR9, R2 ;  /* 0x000000096d167c24 */ /* 0x002fca000f8e0202 */
[----:B------:R-:W-:-:S04]  /*20a0*/  ISETP.GE.AND P0, PT, R22, RZ, PT ;  /* 0x000000ff1600720c */ /* 0x000fc80003f06270 */
[----:B------:R-:W-:-:S13]  /*20b0*/  ISETP.GE.U32.OR P0, PT, R24, UR6, !P0 ;  /* 0x0000000618007c0c */ /* 0x000fda000c706470 */
[----:B------:R-:W-:Y:S05]  /*20c0*/  @P0 BRA `(.L_x_29) ;  /* 0x0000000000500947 */ /* 0x000fea0003800000 */
        /* <DEDUP_REMOVED lines=20> */
.L_x_29:
[----:B------:R-:W-:Y:S05]  /*2210*/  BSYNC.RECONVERGENT B0 ;  /* 0x0000000000007941 */ /* 0x000fea0003800200 */
.L_x_28:
        /* <DEDUP_REMOVED lines=27> */
.L_x_31:
[----:B------:R-:W-:Y:S05]  /*23d0*/  BSYNC.RECONVERGENT B0 ;  /* 0x0000000000007941 */ /* 0x000fea0003800200 */
.L_x_30:
[----:B------:R-:W1:Y:S01]  /*23e0*/  LDC R109, c[0x0][0x360] ;  /* 0x0000d800ff6d7b82 */ /* 0x000e620000000800 */
[----:B------:R-:W-:Y:S01]  /*23f0*/  PLOP3.LUT P0, PT, PT, PT, UP0, 0x80, 0x8 ;  /* 0x000000000008781c */ /* 0x000fe20003f0f008 */
[----:B------:R-:W-:Y:S01]  /*2400*/  BSSY.RECONVERGENT B0, `(.L_x_32) ;  /* 0x000001a000007945 */ /* 0x000fe20003800200 */
[----:B-1----:R-:W-:-:S05]  /*2410*/  IMAD R22, R109, UR9, R2 ;  /* 0x000000096d167c24 */ /* 0x002fca000f8e0202 */
[C---:B------:R-:W-:Y:S01]  /*2420*/  ISETP.GT.AND P0, PT, R22.reuse, -0x2, P0 ;  /* 0xfffffffe1600780c */ /* 0x040fe20000704270 */
[----:B------:R-:W-:-:S05]  /*2430*/  VIADD R22, R22, 0x1 ;  /* 0x0000000116167836 */ /* 0x000fca0000000000 */
[----:B------:R-:W-:-:S13]  /*2440*/  ISETP.LT.U32.AND P0, PT, R22, UR7, P0 ;  /* 0x0000000716007c0c */ /* 0x000fda0008701070 */
        /* <DEDUP_REMOVED lines=21> */
.L_x_33:
[----:B------:R-:W-:Y:S05]  /*25a0*/  BSYNC.RECONVERGENT B0 ;  /* 0x0000000000007941 */ /* 0x000fea0003800200 */
.L_x_32:
[----:B------:R-:W1:Y:S01]  /*25b0*/  LDC R109, c[0x0][0x360] ;  /* 0x0000d800ff6d7b82 */ /* 0x000e620000000800 */
[----:B------:R-:W-:Y:S01]  /*25c0*/  BSSY.RECONVERGENT B0, `(.L_x_34) ;  /* 0x000001a000007945 */ /* 0x000fe20003800200 */
[----:B-1----:R-:W-:-:S04]  /*25d0*/  IMAD R22, R109, UR9, R2 ;  /* 0x000000096d167c24 */ /* 0x002fc8000f8e0202 */
[C---:B------:R-:W-:Y:S01]  /*25e0*/  VIADD R24, R22.reuse, 0x1 ;  /* 0x0000000116187836 */ /* 0x040fe20000000000 */
[----:B------:R-:W-:-:S04]  /*25f0*/  ISETP.GT.AND P1, PT, R22, -0x2, P4 ;  /* 0xfffffffe1600780c */ /* 0x000fc80002724270 */
[----:B------:R-:W-:-:S13]  /*2600*/  ISETP.LT.U32.AND P1, PT, R24, UR7, P1 ;  /* 0x0000000718007c0c */ /* 0x000fda0008f21070 */
        /* <DEDUP_REMOVED lines=21> */
.L_x_35:
[----:B------:R-:W-:Y:S05]  /*2760*/  BSYNC.RECONVERGENT B0 ;  /* 0x0000000000007941 */ /* 0x000fea0003800200 */
.L_x_34:
[----:B------:R-:W1:Y:S01]  /*2770*/  LDC R109, c[0x0][0x360] ;  /* 0x0000d800ff6d7b82 */ /* 0x000e620000000800 */
[----:B------:R-:W-:Y:S01]  /*2780*/  MOV R26, UR4 ;  /* 0x00000004001a7c02 */ /* 0x000fe20008000f00 */
[----:B------:R-:W-:Y:S01]  /*2790*/  BSSY.RECONVERGENT B0, `(.L_x_36) ;  /* 0x000001b000007945 */ /* 0x000fe20003800200 */
[----:B-1----:R-:W-:-:S04]  /*27a0*/  IMAD R22, R109, UR9, R2 ;  /* 0x000000096d167c24 */ /* 0x002fc8000f8e0202 */
[----:B------:R-:W-:-:S05]  /*27b0*/  VIADD R24, R22, 0x1 ;  /* 0x0000000116187836 */ /* 0x000fca0000000000 */
[----:B------:R-:W-:-:S04]  /*27c0*/  ISETP.GE.U32.AND P2, PT, R24, UR7, PT ;  /* 0x0000000718007c0c */ /* 0x000fc8000bf46070 */
[----:B------:R-:W-:-:S04]  /*27d0*/  ISETP.LT.U32.AND P2, PT, R26, UR6, !P2 ;  /* 0x000000061a007c0c */ /* 0x000fc8000d741070 */
[----:B------:R-:W-:-:S13]  /*27e0*/  ISETP.GT.AND P2, PT, R22, -0x2, P2 ;  /* 0xfffffffe1600780c */ /* 0x000fda0001744270 */
[----:B------:R-:W-:Y:S05]  /*27f0*/  @!P2 BRA `(.L_x_37) ;  /* 0x000000000050a947 */ /* 0x000fea0003800000 */
[C---:B------:R-:W-:Y:S01]  /*2800*/  IADD3 R112, P3, PT, R15.reuse, UR12, RZ ;  /* 0x0000000c0f707c10 */ /* 0x040fe2000ff7e0ff */
[C---:B------:R-:W-:Y:S02]  /*2810*/  VIADD R110, R15.reuse, 0xffffffff ;  /* 0xffffffff0f6e7836 */ /* 0x040fe40000000000 */
[----:B------:R-:W-:Y:S02]  /*2820*/  VIADD R108, R15, 0xfffffffe ;  /* 0xfffffffe0f6c7836 */ /* 0x000fe40000000000 */
[----:B------:R-:W-:Y:S01]  /*2830*/  IMAD.X R113, RZ, RZ, UR13, P3 ;  /* 0x0000000dff717e24 */ /* 0x000fe200098e06ff */
[----:B------:R-:W-:-:S04]  /*2840*/  IADD3 R110, P3, PT, R110, UR12, RZ ;  /* 0x0000000c6e6e7c10 */ /* 0x000fc8000ff7e0ff */
[----:B------:R-:W-:Y:S01]  /*2850*/  IADD3.X R111, PT, PT, RZ, UR13, RZ, P3, !PT ;  /* 0x0000000dff6f7c10 */ /* 0x000fe20009ffe4ff */
[----:B------:R-:W0:Y:S01]  /*2860*/  LDG.E.U8 R112, desc[UR10][R112.64] ;  /* 0x0000000a70707981 */ /* 0x000e22000c1e1100 */
[----:B------:R-:W-:-:S03]  /*2870*/  IADD3 R108, P3, PT, R108, UR12, RZ ;  /* 0x0000000c6c6c7c10 */ /* 0x000fc6000ff7e0ff */
[----:B------:R-:W4:Y:S02]  /*2880*/  LDG.E.U8 R110, desc[UR10][R110.64] ;  /* 0x0000000a6e6e7981 */ /* 0x000f24000c1e1100 */
        /* <DEDUP_REMOVED lines=11> */
.L_x_37:
[----:B------:R-:W-:Y:S05]  /*2940*/  BSYNC.RECONVERGENT B0 ;  /* 0x0000000000007941 */ /* 0x000fea0003800200 */
.L_x_36:
[----:B------:R-:W1:Y:S01]  /*2950*/  LDC R109, c[0x0][0x360] ;  /* 0x0000d800ff6d7b82 */ /* 0x000e620000000800 */
[----:B------:R-:W-:Y:S01]  /*2960*/  IMAD.U32 R26, RZ, RZ, UR5 ;  /* 0x00000005ff1a7e24 */ /* 0x000fe2000f8e00ff */
[----:B------:R-:W-:Y:S01]  /*2970*/  BSSY.RECONVERGENT B0, `(.L_x_38) ;  /* 0x000001b000007945 */ /* 0x000fe20003800200 */
[----:B-1----:R-:W-:-:S05]  /*2980*/  IMAD R22, R109, UR9, R2 ;  /* 0x000000096d167c24 */ /* 0x002fca000f8e0202 */
[----:B------:R-:W-:-:S04]  /*2990*/  IADD3 R24, PT, PT, R22, 0x1, RZ ;  /* 0x0000000116187810 */ /* 0x000fc80007ffe0ff */
[----:B------:R-:W-:-:S04]  /*29a0*/  ISETP.GE.U32.AND P3, PT, R24, UR7, PT ;  /* 0x0000000718007c0c */ /* 0x000fc8000bf66070 */
[----:B------:R-:W-:-:S04]  /*29b0*/  ISETP.GE.U32.OR P3, PT, R26, UR6, P3 ;  /* 0x000000061a007c0c */ /* 0x000fc80009f66470 */
[----:B------:R-:W-:-:S13]  /*29c0*/  ISETP.LT.OR P3, PT, R22, -0x1, P3 ;  /* 0xffffffff1600780c */ /* 0x000fda0001f61670 */
        /* <DEDUP_REMOVED lines=21> */
.L_x_39:
[----:B------:R-:W-:Y:S05]  /*2b20*/  BSYNC.RECONVERGENT B0 ;  /* 0x0000000000007941 */ /* 0x000fea0003800200 */
.L_x_38:
[----:B------:R-:W1:Y:S01]  /*2b30*/  LDC R109, c[0x0][0x360] ;  /* 0x0000d800ff6d7b82 */ /* 0x000e620000000800 */
[----:B------:R-:W-:Y:S01]  /*2b40*/  IMAD.U32 R26, RZ, RZ, UR8 ;  /* 0x00000008ff1a7e24 */ /* 0x000fe2000f8e00ff */
[----:B------:R-:W-:Y:S01]  /*2b50*/  BSSY.RECONVERGENT B0, `(.L_x_40) ;  /* 0x000001b000007945 */ /* 0x000fe20003800200 */
[----:B-1----:R-:W-:-:S04]  /*2b60*/  IMAD R22, R109, UR9, R2 ;  /* 0x000000096d167c24 */ /* 0x002fc8000f8e0202 */
[----:B------:R-:W-:-:S05]  /*2b70*/  VIADD R24, R22, 0x1 ;  /* 0x0000000116187836 */ /* 0x000fca0000000000 */
[----:B------:R-:W-:-:S04]  /*2b80*/  ISETP.GE.U32.AND P3, PT, R24, UR7, PT ;  /* 0x0000000718007c0c */ /* 0x000fc8000bf66070 */
[----:B------:R-:W-:-:S04]  /*2b90*/  ISETP.GE.U32.OR P3, PT, R26, UR6, P3 ;  /* 0x000000061a007c0c */ /* 0x000fc80009f66470 */
[----:B------:R-:W-:-:S13]  /*2ba0*/  ISETP.LT.OR P3, PT, R22, -0x1, P3 ;  /* 0xffffffff1600780c */ /* 0x000fda0001f61670 */
        /* <DEDUP_REMOVED lines=21> */
.L_x_41:
[----:B------:R-:W-:Y:S05]  /*2d00*/  BSYNC.RECONVERGENT B0 ;  /* 0x0000000000007941 */ /* 0x000fea0003800200 */
.L_x_40:
[----:B------:R-:W1:Y:S01]  /*2d10*/  LDC R109, c[0x0][0x360] ;  /* 0x0000d800ff6d7b82 */ /* 0x000e620000000800 */
[----:B------:R-:W-:Y:S01]  /*2d20*/  PLOP3.LUT P3, PT, PT, PT, UP0, 0x80, 0x8 ;  /* 0x000000000008781c */ /* 0x000fe20003f6f008 */
[----:B------:R-:W-:Y:S06]  /*2d30*/  BSSY.RECONVERGENT B0, `(.L_x_42) ;  /* 0x000001f000007945 */ /* 0x000fec0003800200 */
[----:B------:R-:W4:Y:S01]  /*2d40*/  LDC R111, c[0x0][0x360] ;  /* 0x0000d800ff6f7b82 */ /* 0x000f220000000800 */
[----:B-1----:R-:W-:-:S05]  /*2d50*/  IMAD R22, R109, UR9, R2 ;  /* 0x000000096d167c24 */ /* 0x002fca000f8e0202 */
[C---:B------:R-:W-:Y:S01]  /*2d60*/  ISETP.GT.AND P3, PT, R22.reuse, -0x3, P3 ;  /* 0xfffffffd1600780c */ /* 0x040fe20001f64270 */
[----:B------:R-:W-:Y:S02]  /*2d70*/  VIADD R22, R22, 0x2 ;  /* 0x0000000216167836 */ /* 0x000fe40000000000 */
[----:B----4-:R-:W-:-:S03]  /*2d80*/  IMAD R24, R111, UR9, R2 ;  /* 0x000000096f187c24 */ /* 0x010fc6000f8e0202 */
[----:B------:R-:W-:Y:S02]  /*2d90*/  ISETP.LT.U32.AND P3, PT, R22, UR7, P3 ;  /* 0x0000000716007c0c */ /* 0x000fe40009f61070 */
[C---:B------:R-:W-:Y:S02]  /*2da0*/  ISETP.GT.AND P4, PT, R24.reuse, -0x3, P4 ;  /* 0xfffffffd1800780c */ /* 0x040fe40002784270 */
[----:B------:R-:W-:-:S04]  /*2db0*/  IADD3 R24, PT, PT, R24, 0x2, RZ ;  /* 0x0000000218187810 */ /* 0x000fc80007ffe0ff */
[----:B------:R-:W-:-:S05]  /*2dc0*/  ISETP.LT.U32.AND P4, PT, R24, UR7, P4 ;  /* 0x0000000718007c0c */ /* 0x000fca000a781070 */
[----:B------:R-:W-:Y:S08]  /*2dd0*/  @!P3 BRA `(.L_x_43) ;  /* 0x000000000050b947 */ /* 0x000ff00003800000 */
        /* <DEDUP_REMOVED lines=20> */
.L_x_43:
[----:B------:R-:W-:Y:S05]  /*2f20*/  BSYNC.RECONVERGENT B0 ;  /* 0x0000000000007941 */ /* 0x000fea0003800200 */
.L_x_42:
[----:B------:R-:W-:Y:S04]  /*2f30*/  BSSY.RECONVERGENT B0, `(.L_x_44) ;  /* 0x0000016000007945 */ /* 0x000fe80003800200 */
        /* <DEDUP_REMOVED lines=21> */
.L_x_45:
[----:B------:R-:W-:Y:S05]  /*3090*/  BSYNC.RECONVERGENT B0 ;  /* 0x0000000000007941 */ /* 0x000fea0003800200 */
.L_x_44:
        /* <DEDUP_REMOVED lines=20> */
[-C--:B0-----:R-:W-:Y:S02]  /*31e0*/  IMAD R118, R109, R70.reuse, RZ ;  /* 0x000000466d767224 */ /* 0x081fe400078e02ff */
        /* <DEDUP_REMOVED lines=8> */
.L_x_47:
[----:B------:R-:W-:Y:S05]  /*3270*/  BSYNC.RECONVERGENT B0 ;  /* 0x0000000000007941 */ /* 0x000fea0003800200 */
.L_x_46:
        /* <DEDUP_REMOVED lines=29> */
.L_x_49:
[----:B------:R-:W-:Y:S05]  /*3450*/  BSYNC.RECONVERGENT B0 ;  /* 0x0000000000007941 */ /* 0x000fea0003800200 */
.L_x_48:
        /* <DEDUP_REMOVED lines=20> */
[C---:B0-----:R-:W-:Y:S02]  /*35a0*/  IMAD R118, R56.reuse, R109, RZ ;  /* 0x0000006d38767224 */ /* 0x041fe400078e02ff */
[C---:B----4-:R-:W-:Y:S02]  /*35b0*/  IMAD R116, R56.reuse, R111, RZ ;  /* 0x0000006f38747224 */ /* 0x050fe400078e02ff */
[----:B-----5:R-:W-:-:S02]  /*35c0*/  IMAD R114, R56, R113, RZ ;  /* 0x0000007138727224 */ /* 0x020fc400078e02ff */
[----:B------:R-:W0:Y:S08]  /*35d0*/  I2F.F64 R118, R118 ;  /* 0x0000007600767312 */ /* 0x000e300000201c00 */
[----:B------:R-:W2:Y:S08]  /*35e0*/  I2F.F64 R116, R116 ;  /* 0x0000007400747312 */ /* 0x000eb00000201c00 */
[----:B------:R-:W3:Y:S01]  /*35f0*/  I2F.F64 R114, R114 ;  /* 0x0000007200727312 */ /* 0x000ee20000201c00 */
[----:B0-----:R-:W-:-:S02]  /*3600*/  DADD R102, R102, R118 ;  /* 0x0000000066667229 */ /* 0x001fc40000000076 */
[----:B--2---:R-:W-:Y:S02]  /*3610*/  DADD R106, R106, R116 ;  /* 0x000000006a6a7229 */ /* 0x004fe40000000074 */
[----:B---3--:R-:W-:-:S11]  /*3620*/  DADD R104, R104, R114 ;  /* 0x0000000068687229 */ /* 0x008fd60000000072 */
.L_x_51:
[----:B------:R-:W-:Y:S05]  /*3630*/  BSYNC.RECONVERGENT B0 ;  /* 0x0000000000007941 */ /* 0x000fea0003800200 */
.L_x_50:
[----:B------:R-:W-:Y:S01]  /*3640*/  ISETP.NE.AND P6, PT, R6, RZ, PT ;  /* 0x000000ff0600720c */ /* 0x000fe20003fc5270 */
[----:B------:R-:W-:Y:S01]  /*3650*/  BSSY.RECONVERGENT B0, `(.L_x_52) ;  /* 0x0000016000007945 */ /* 0x000fe20003800200 */
[----:B------:R-:W-:Y:S02]  /*3660*/  CS2R R112, SRZ ;  /* 0x0000000000707805 */ /* 0x000fe4000001ff00 */
[----:B------:R-:W-:Y:S02]  /*3670*/  CS2R R110, SRZ ;  /* 0x00000000006e7805 */ /* 0x000fe4000001ff00 */
[----:B------:R-:W-:-:S07]  /*3680*/  CS2R R108, SRZ ;  /* 0x00000000006c7805 */ /* 0x000fce000001ff00 */
[----:B------:R-:W-:Y:S05]  /*3690*/  @!P6 BRA `(.L_x_53) ;  /* 0x000000000044e947 */ /* 0x000fea0003800000 */
        /* <DEDUP_REMOVED lines=14> */
[----:B------:R-:W1:Y:S08]  /*3780*/  I2F.F64 R112, R112 ;  /* 0x0000007000707312 */ /* 0x000e700000201c00 */
[----:B------:R-:W4:Y:S08]  /*3790*/  I2F.F64 R110, R110 ;  /* 0x0000006e006e7312 */ /* 0x000f300000201c00 */
[----:B-1----:R-:W0:Y:S02]  /*37a0*/  I2F.F64 R108, R108 ;  /* 0x0000006c006c7312 */ /* 0x002e240000201c00 */
.L_x_53:
[----:B------:R-:W-:Y:S05]  /*37b0*/  BSYNC.RECONVERGENT B0 ;  /* 0x0000000000007941 */ /* 0x000fea0003800200 */
.L_x_52:
[----:B------:R-:W-:Y:S01]  /*37c0*/  ISETP.NE.AND P6, PT, R8, RZ, PT ;  /* 0x000000ff0800720c */ /* 0x000fe20003fc5270 */
[----:B------:R-:W-:-:S12]  /*37d0*/  BSSY.RECONVERGENT B0, `(.L_x_54) ;  /* 0x0000016000007945 */ /* 0x000fd80003800200 */
[----:B------:R-:W-:Y:S05]  /*37e0*/  @!P6 BRA `(.L_x_55) ;  /* 0x000000000050e947 */ /* 0x000fea0003800000 */
[----:B------:R-:W-:-:S05]  /*37f0*/  IADD3 R114, P6, PT, R23, UR12, RZ ;  /* 0x0000000c17727c10 */ /* 0x000fca000ffde0ff */
[----:B------:R-:W-:-:S06]  /*3800*/  IMAD.X R115, RZ, RZ, UR13, P6 ;  /* 0x0000000dff737e24 */ /* 0x000fcc000b0e06ff */
[----:B------:R1:W0:Y:S02]  /*3810*/  LDG.E.U8 R115, desc[UR10][R114.64] ;  /* 0x0000000a72737981 */ /* 0x000224000c1e1100 */
[----:B-1----:R-:W-:Y:S02]  /*3820*/  VIADD R114, R23, 0xfffffffe ;  /* 0xfffffffe17727836 */ /* 0x002fe40000000000 */
[----:B0-----:R-:W-:-:S04]  /*3830*/  IMAD R6, R54, R115, RZ ;  /* 0x0000007336067224 */ /* 0x001fc800078e02ff */
[----:B------:R-:W0:Y:S02]  /*3840*/  I2F.F64 R116, R6 ;  /* 0x0000000600747312 */ /* 0x000e240000201c00 */
[----:B0-----:R-:W-:Y:S01]  /*3850*/  DADD R112, R112, R116 ;  /* 0x0000000070707229 */ /* 0x001fe20000000074 */
[----:B------:R-:W-:-:S05]  /*3860*/  VIADD R116, R23, 0xffffffff ;  /* 0xffffffff17747836 */ /* 0x000fca0000000000 */
[----:B------:R-:W-:-:S04]  /*3870*/  IADD3 R116, P6, PT, R116, UR12, RZ ;  /* 0x0000000c74747c10 */ /* 0x000fc8000ffde0ff */
[----:B------:R-:W-:-:S06]  /*3880*/  IADD3.X R117, PT, PT, RZ, UR13, RZ, P6, !PT ;  /* 0x0000000dff757c10 */ /* 0x000fcc000b7fe4ff */
[----:B------:R-:W5:Y:S01]  /*3890*/  LDG.E.U8 R117, desc[UR10][R116.64] ;  /* 0x0000000a74757981 */ /* 0x000f62000c1e1100 */
[----:B------:R-:W-:-:S05]  /*38a0*/  IADD3 R114, P6, PT, R114, UR12, RZ ;  /* 0x0000000c72727c10 */ /* 0x000fca000ffde0ff */
[----:B------:R-:W-:-:S06]  /*38b0*/  IMAD.X R115, RZ, RZ, UR13, P6 ;  /* 0x0000000dff737e24 */ /* 0x000fcc000b0e06ff */
[----:B------:R-:W2:Y:S01]  /*38c0*/  LDG.E.U8 R115, desc[UR10][R114.64] ;  /* 0x0000000a72737981 */ /* 0x000ea2000c1e1100 */
[----:B-----5:R-:W-:-:S04]  /*38d0*/  IMAD R8, R54, R117, RZ ;  /* 0x0000007536087224 */ /* 0x020fc800078e02ff */
[----:B------:R-:W4:Y:S02]  /*38e0*/  I2F.F64 R118, R8 ;  /* 0x0000000800767312 */ /* 0x000f240000201c00 */
[----:B----4-:R-:W-:Y:S01]  /*38f0*/  DADD R110, R110, R118 ;  /* 0x000000006e6e7229 */ /* 0x010fe20000000076 */
[----:B--2---:R-:W-:-:S06]  /*3900*/  IMAD R118, R54, R115, RZ ;  /* 0x0000007336767224 */ /* 0x004fcc00078e02ff */
[----:B------:R-:W0:Y:S02]  /*3910*/  I2F.F64 R118, R118 ;  /* 0x0000007600767312 */ /* 0x000e240000201c00 */
[----:B0-----:R-:W-:-:S11]  /*3920*/  DADD R108, R108, R118 ;  /* 0x000000006c6c7229 */ /* 0x001fd60000000076 */
.L_x_55:
[----:B------:R-:W-:Y:S05]  /*3930*/  BSYNC.RECONVERGENT B0 ;  /* 0x0000000000007941 */ /* 0x000fea0003800200 */
.L_x_54:
[----:B------:R-:W-:Y:S01]  /*3940*/  ISETP.NE.AND P6, PT, R10, RZ, PT ;  /* 0x000000ff0a00720c */ /* 0x000fe20003fc5270 */
[----:B------:R-:W-:-:S12]  /*3950*/  BSSY.RECONVERGENT B0, `(.L_x_56) ;  /* 0x0000016000007945 */ /* 0x000fd80003800200 */
[----:B------:R-:W-:Y:S05]  /*3960*/  @!P6 BRA `(.L_x_57) ;  /* 0x000000000050e947 */ /* 0x000fea0003800000 */
[----:B------:R-:W-:-:S04]  /*3970*/  IADD3 R114, P6, PT, R9, UR12, RZ ;  /* 0x0000000c09727c10 */ /* 0x000fc8000ffde0ff */
[----:B------:R-:W-:-:S05]  /*3980*/  IADD3.X R115, PT, PT, RZ, UR13, RZ, P6, !PT ;  /* 0x0000000dff737c10 */ /* 0x000fca000b7fe4ff */
[----:B------:R1:W0:Y:S02]  /*3990*/  LDG.E.U8 R6, desc[UR10][R114.64] ;  /* 0x0000000a72067981 */ /* 0x000224000c1e1100 */
[----:B-1----:R-:W-:Y:S01]  /*39a0*/  IADD3 R114, PT, PT, R9, -0x2, RZ ;  /* 0xfffffffe09727810 */ /* 0x002fe20007ffe0ff */
[----:B0-----:R-:W-:-:S04]  /*39b0*/  IMAD R6, R51, R6, RZ ;  /* 0x0000000633067224 */ /* 0x001fc800078e02ff */
[----:B------:R-:W0:Y:S02]  /*39c0*/  I2F.F64 R116, R6 ;  /* 0x0000000600747312 */ /* 0x000e240000201c00 */
[----:B0-----:R-:W-:Y:S01]  /*39d0*/  DADD R112, R112, R116 ;  /* 0x0000000070707229 */ /* 0x001fe20000000074 */
[----:B------:R-:W-:-:S05]  /*39e0*/  VIADD R116, R9, 0xffffffff ;  /* 0xffffffff09747836 */ /* 0x000fca0000000000 */
[----:B------:R-:W-:-:S05]  /*39f0*/  IADD3 R116, P6, PT, R116, UR12, RZ ;  /* 0x0000000c74747c10 */ /* 0x000fca000ffde0ff */
[----:B------:R-:W-:-:S05]  /*3a00*/  IMAD.X R117, RZ, RZ, UR13, P6 ;  /* 0x0000000dff757e24 */ /* 0x000fca000b0e06ff */
[----:B------:R-:W5:Y:S01]  /*3a10*/  LDG.E.U8 R8, desc[UR10][R116.64] ;  /* 0x0000000a74087981 */ /* 0x000f62000c1e1100 */
[----:B------:R-:W-:-:S05]  /*3a20*/  IADD3 R114, P6, PT, R114, UR12, RZ ;  /* 0x0000000c72727c10 */ /* 0x000fca000ffde0ff */
[----:B------:R-:W-:-:S05]  /*3a30*/  IMAD.X R115, RZ, RZ, UR13, P6 ;  /* 0x0000000dff737e24 */ /* 0x000fca000b0e06ff */
[----:B------:R-:W2:Y:S01]  /*3a40*/  LDG.E.U8 R114, desc[UR10][R114.64] ;  /* 0x0000000a72727981 */ /* 0x000ea2000c1e1100 */
[----:B-----5:R-:W-:-:S04]  /*3a50*/  IMAD R8, R51, R8, RZ ;  /* 0x0000000833087224 */ /* 0x020fc800078e02ff */
[----:B------:R-:W4:Y:S02]  /*3a60*/  I2F.F64 R118, R8 ;  /* 0x0000000800767312 */ /* 0x000f240000201c00 */
[----:B----4-:R-:W-:Y:S01]  /*3a70*/  DADD R110, R110, R118 ;  /* 0x000000006e6e7229 */ /* 0x010fe20000000076 */
[----:B--2---:R-:W-:-:S06]  /*3a80*/  IMAD R118, R51, R114, RZ ;  /* 0x0000007233767224 */ /* 0x004fcc00078e02ff */
[----:B------:R-:W0:Y:S02]  /*3a90*/  I2F.F64 R118, R118 ;  /* 0x0000007600767312 */ /* 0x000e240000201c00 */
[----:B0-----:R-:W-:-:S11]  /*3aa0*/  DADD R108, R108, R118 ;  /* 0x000000006c6c7229 */ /* 0x001fd60000000076 */
.L_x_57:
[----:B------:R-:W-:Y:S05]  /*3ab0*/  BSYNC.RECONVERGENT B0 ;  /* 0x0000000000007941 */ /* 0x000fea0003800200 */
.L_x_56:
[----:B------:R-:W1:Y:S01]  /*3ac0*/  LDC R115, c[0x0][0x360] ;  /* 0x0000d800ff737b82 */ /* 0x000e620000000800 */
[----:B------:R-:W-:Y:S01]  /*3ad0*/  BSSY.RECONVERGENT B0, `(.L_x_58) ;  /* 0x000001c000007945 */ /* 0x000fe20003800200 */
[----:B-1----:R-:W-:-:S04]  /*3ae0*/  IMAD R6, R115, UR9, R2 ;  /* 0x0000000973067c24 */ /* 0x002fc8000f8e0202 */
[----:B------:R-:W-:-:S05]  /*3af0*/  VIADD R8, R6, 0xfffffffe ;  /* 0xfffffffe06087836 */ /* 0x000fca0000000000 */
[----:B------:R-:W-:Y:S02]  /*3b00*/  ISETP.GE.U32.AND P6, PT, R8, UR7, PT ;  /* 0x0000000708007c0c */ /* 0x000fe4000bfc6070 */
[----:B------:R-:W-:-:S04]  /*3b10*/  MOV R8, UR5 ;  /* 0x0000000500087c02 */ /* 0x000fc80008000f00 */
[----:B------:R-:W-:-:S04]  /*3b20*/  ISETP.GE.U32.OR P6, PT, R8, UR6, P6 ;  /* 0x0000000608007c0c */ /* 0x000fc8000b7c6470 */
[----:B------:R-:W-:-:S13]  /*3b30*/  ISETP.LT.OR P6, PT, R6, 0x2, P6 ;  /* 0x000000020600780c */ /* 0x000fda00037c1670 */
[----:B------:R-:W-:Y:S05]  /*3b40*/  @P6 BRA `(.L_x_59) ;  /* 0x0000000000506947 */ /* 0x000fea0003800000 */
        /* <DEDUP_REMOVED lines=20> */
.L_x_59:
[----:B------:R-:W-:Y:S05]  /*3c90*/  BSYNC.RECONVERGENT B0 ;  /* 0x0000000000007941 */ /* 0x000fea0003800200 */
.L_x_58:
[----:B------:R-:W1:Y:S01]  /*3ca0*/  LDC R115, c[0x0][0x360] ;  /* 0x0000d800ff737b82 */ /* 0x000e620000000800 */
[----:B------:R-:W-:Y:S01]  /*3cb0*/  BSSY.RECONVERGENT B0, `(.L_x_60) ;  /* 0x000001c000007945 */ /* 0x000fe20003800200 */
[----:B-1----:R-:W-:-:S05]  /*3cc0*/  IMAD R6, R115, UR9, R2 ;  /* 0x0000000973067c24 */ /* 0x002fca000f8e0202 */
[----:B------:R-:W-:-:S04]  /*3cd0*/  IADD3 R8, PT, PT, R6, -0x2, RZ ;  /* 0xfffffffe06087810 */ /* 0x000fc80007ffe0ff */
[----:B------:R-:W-:Y:S01]  /*3ce0*/  ISETP.GE.U32.AND P6, PT, R8, UR7, PT ;  /* 0x0000000708007c0c */ /* 0x000fe2000bfc6070 */
[----:B------:R-:W-:-:S05]  /*3cf0*/  IMAD.U32 R8, RZ, RZ, UR8 ;  /* 0x00000008ff087e24 */ /* 0x000fca000f8e00ff */
[----:B------:R-:W-:-:S04]  /*3d00*/  ISETP.GE.U32.OR P6, PT, R8, UR6, P6 ;  /* 0x0000000608007c0c */ /* 0x000fc8000b7c6470 */
[----:B------:R-:W-:-:S13]  /*3d10*/  ISETP.LT.OR P6, PT, R6, 0x2, P6 ;  /* 0x000000020600780c */ /* 0x000fda00037c1670 */
[----:B------:R-:W-:Y:S05]  /*3d20*/  @P6 BRA `(.L_x_61) ;  /* 0x0000000000506947 */ /* 0x000fea0003800000 */
[----:B------:R-:W-:-:S05]  /*3d30*/  IADD3 R114, P6, PT, R21, UR12, RZ ;  /* 0x0000000c15727c10 */ /* 0x000fca000ffde0ff */
[----:B------:R-:W-:-:S05]  /*3d40*/  IMAD.X R115, RZ, RZ, UR13, P6 ;  /* 0x0000000dff737e24 */ /* 0x000fca000b0e06ff */
[----:B------:R1:W0:Y:S02]  /*3d50*/  LDG.E.U8 R6, desc[UR10][R114.64] ;  /* 0x0000000a72067981 */ /* 0x000224000c1e1100 */
[----:B-1----:R-:W-:Y:S02]  /*3d60*/  VIADD R114, R21, 0xfffffffe ;  /* 0xfffffffe15727836 */ /* 0x002fe40000000000 */
[----:B0-----:R-:W-:-:S04]  /*3d70*/  IMAD R6, R41, R6, RZ ;  /* 0x0000000629067224 */ /* 0x001fc800078e02ff */
[----:B------:R-:W0:Y:S02]  /*3d80*/  I2F.F64 R116, R6 ;  /* 0x0000000600747312 */ /* 0x000e240000201c00 */
[----:B0-----:R-:W-:Y:S01]  /*3d90*/  DADD R112, R112, R116 ;  /* 0x0000000070707229 */ /* 0x001fe20000000074 */
[----:B------:R-:W-:-:S04]  /*3da0*/  IADD3 R116, PT, PT, R21, -0x1, RZ ;  /* 0xffffffff15747810 */ /* 0x000fc80007ffe0ff */
[----:B------:R-:W-:-:S05]  /*3db0*/  IADD3 R116, P6, PT, R116, UR12, RZ ;  /* 0x0000000c74747c10 */ /* 0x000fca000ffde0ff */
[----:B------:R-:W-:-:S05]  /*3dc0*/  IMAD.X R117, RZ, RZ, UR13, P6 ;  /* 0x0000000dff757e24 */ /* 0x000fca000b0e06ff */
[----:B------:R-:W5:Y:S01]  /*3dd0*/  LDG.E.U8 R8, desc[UR10][R116.64] ;  /* 0x0000000a74087981 */ /* 0x000f62000c1e1100 */
[----:B------:R-:W-:-:S04]  /*3de0*/  IADD3 R114, P6, PT, R114, UR12, RZ ;  /* 0x0000000c72727c10 */ /* 0x000fc8000ffde0ff */
[----:B------:R-:W-:-:S05]  /*3df0*/  IADD3.X R115, PT, PT, RZ, UR13, RZ, P6, !PT ;  /* 0x0000000dff737c10 */ /* 0x000fca000b7fe4ff */
[----:B------:R-:W2:Y:S01]  /*3e00*/  LDG.E.U8 R114, desc[UR10][R114.64] ;  /* 0x0000000a72727981 */ /* 0x000ea2000c1e1100 */
[----:B-----5:R-:W-:-:S04]  /*3e10*/  IMAD R8, R41, R8, RZ ;  /* 0x0000000829087224 */ /* 0x020fc800078e02ff */
[----:B------:R-:W4:Y:S02]  /*3e20*/  I2F.F64 R118, R8 ;  /* 0x0000000800767312 */ /* 0x000f240000201c00 */
[----:B----4-:R-:W-:Y:S01]  /*3e30*/  DADD R110, R110, R118 ;  /* 0x000000006e6e7229 */ /* 0x010fe20000000076 */
[----:B--2---:R-:W-:-:S06]  /*3e40*/  IMAD R118, R41, R114, RZ ;  /* 0x0000007229767224 */ /* 0x004fcc00078e02ff */
[----:B------:R-:W0:Y:S02]  /*3e50*/  I2F.F64 R118, R118 ;  /* 0x0000007600767312 */ /* 0x000e240000201c00 */
[----:B0-----:R-:W-:-:S11]  /*3e60*/  DADD R108, R108, R118 ;  /* 0x000000006c6c7229 */ /* 0x001fd60000000076 */
.L_x_61:
[----:B------:R-:W-:Y:S05]  /*3e70*/  BSYNC.RECONVERGENT B0 ;  /* 0x0000000000007941 */ /* 0x000fea0003800200 */
.L_x_60:
        /* <DEDUP_REMOVED lines=23> */
.L_x_63:
[----:B------:R-:W-:Y:S05]  /*3ff0*/  BSYNC.RECONVERGENT B0 ;  /* 0x0000000000007941 */ /* 0x000fea0003800200 */
.L_x_62:
        /* <DEDUP_REMOVED lines=23> */
.L_x_65:
[----:B------:R-:W-:Y:S05]  /*4170*/  BSYNC.RECONVERGENT B0 ;  /* 0x0000000000007941 */ /* 0x000fea0003800200 */
.L_x_64:
[----:B------:R-:W-:Y:S01]  /*4180*/  ISETP.NE.AND P6, PT, R16, RZ, PT ;  /* 0x000000ff1000720c */ /* 0x000fe20003fc5270 */
[----:B------:R-:W-:-:S12]  /*4190*/  BSSY.RECONVERGENT B0, `(.L_x_66) ;  /* 0x0000016000007945 */ /* 0x000fd80003800200 */
[----:B------:R-:W-:Y:S05]  /*41a0*/  @!P6 BRA `(.L_x_67) ;  /* 0x000000000050e947 */ /* 0x000fea0003800000 */
[----:B------:R-:W-:-:S05]  /*41b0*/  IADD3 R116, P6, PT, R7, UR12, RZ ;  /* 0x0000000c07747c10 */ /* 0x000fca000ffde0ff */
[----:B------:R-:W-:-:S06]  /*41c0*/  IMAD.X R117, RZ, RZ, UR13, P6 ;  /* 0x0000000dff757e24 */ /* 0x000fcc000b0e06ff */
[----:B------:R1:W0:Y:S01]  /*41d0*/  LDG.E.U8 R117, desc[UR10][R116.64] ;  /* 0x0000000a74757981 */ /* 0x000222000c1e1100 */
[----:B------:R-:W-:-:S04]  /*41e0*/  IADD3 R118, PT, PT, R7, -0x1, RZ ;  /* 0xffffffff07767810 */ /* 0x000fc80007ffe0ff */
[----:B------:R-:W-:-:S05]  /*41f0*/  IADD3 R118, P6, PT, R118, UR12, RZ ;  /* 0x0000000c76767c10 */ /* 0x000fca000ffde0ff */
[----:B------:R-:W-:-:S06]  /*4200*/  IMAD.X R119, RZ, RZ, UR13, P6 ;  /* 0x0000000dff777e24 */ /* 0x000fcc000b0e06ff */
[----:B------:R-:W5:Y:S01]  /*4210*/  LDG.E.U8 R119, desc[UR10][R118.64] ;  /* 0x0000000a76777981 */ /* 0x000f62000c1e1100 */
[----:B-1----:R-:W-:-:S05]  /*4220*/  VIADD R116, R7, 0xfffffffe ;  /* 0xfffffffe07747836 */ /* 0x002fca0000000000 */
[----:B------:R-:W-:Y:S01]  /*4230*/  IADD3 R116, P6, PT, R116, UR12, RZ ;  /* 0x0000000c74747c10 */ /* 0x000fe2000ffde0ff */
[----:B0-----:R-:W-:-:S03]  /*4240*/  IMAD R6, R36, R117, RZ ;  /* 0x0000007524067224 */ /* 0x001fc600078e02ff */
[----:B------:R-:W-:Y:S01]  /*4250*/  IADD3.X R117, PT, PT, RZ, UR13, RZ, P6, !PT ;  /* 0x0000000dff757c10 */ /* 0x000fe2000b7fe4ff */
[----:B------:R-:W0:Y:S05]  /*4260*/  I2F.F64 R114, R6 ;  /* 0x0000000600727312 */ /* 0x000e2a0000201c00 */
[----:B------:R-:W2:Y:S01]  /*4270*/  LDG.E.U8 R117, desc[UR10][R116.64] ;  /* 0x0000000a74757981 */ /* 0x000ea2000c1e1100 */
[----:B-----5:R-:W-:Y:S01]  /*4280*/  IMAD R8, R36, R119, RZ ;  /* 0x0000007724087224 */ /* 0x020fe200078e02ff */
[----:B0-----:R-:W-:-:S03]  /*4290*/  DADD R112, R112, R114 ;  /* 0x0000000070707229 */ /* 0x001fc60000000072 */
[----:B------:R-:W4:Y:S02]  /*42a0*/  I2F.F64 R114, R8 ;  /* 0x0000000800727312 */ /* 0x000f240000201c00 */
[----:B----4-:R-:W-:Y:S01]  /*42b0*/  DADD R110, R110, R114 ;  /* 0x000000006e6e7229 */ /* 0x010fe20000000072 */
[----:B--2---:R-:W-:-:S06]  /*42c0*/  IMAD R114, R36, R117, RZ ;  /* 0x0000007524727224 */ /* 0x004fcc00078e02ff */
[----:B------:R-:W0:Y:S02]  /*42d0*/  I2F.F64 R114, R114 ;  /* 0x0000007200727312 */ /* 0x000e240000201c00 */
[----:B0-----:R-:W-:-:S11]  /*42e0*/  DADD R108, R108, R114 ;  /* 0x000000006c6c7229 */ /* 0x001fd60000000072 */
.L_x_67:
[----:B------:R-:W-:Y:S05]  /*42f0*/  BSYNC.RECONVERGENT B0 ;  /* 0x0000000000007941 */ /* 0x000fea0003800200 */
.L_x_66:
[----:B------:R-:W1:Y:S01]  /*4300*/  LDC R115, c[0x0][0x360] ;  /* 0x0000d800ff737b82 */ /* 0x000e620000000800 */
[----:B------:R-:W-:Y:S01]  /*4310*/  BSSY.RECONVERGENT B0, `(.L_x_68) ;  /* 0x000001c000007945 */ /* 0x000fe20003800200 */
[----:B-1----:R-:W-:-:S04]  /*4320*/  IMAD R6, R115, UR9, R2 ;  /* 0x0000000973067c24 */ /* 0x002fc8000f8e0202 */
[----:B------:R-:W-:-:S05]  /*4330*/  VIADD R8, R6, 0xffffffff ;  /* 0xffffffff06087836 */ /* 0x000fca0000000000 */
[----:B------:R-:W-:Y:S01]  /*4340*/  ISETP.GE.U32.AND P6, PT, R8, UR7, PT ;  /* 0x0000000708007c0c */ /* 0x000fe2000bfc6070 */
[----:B------:R-:W-:-:S05]  /*4350*/  IMAD.U32 R8, RZ, RZ, UR5 ;  /* 0x00000005ff087e24 */ /* 0x000fca000f8e00ff */
[----:B------:R-:W-:-:S04]  /*4360*/  ISETP.GE.U32.OR P6, PT, R8, UR6, P6 ;  /* 0x0000000608007c0c */ /* 0x000fc8000b7c6470 */
[----:B------:R-:W-:-:S13]  /*4370*/  ISETP.LT.OR P6, PT, R6, 0x1, P6 ;  /* 0x000000010600780c */ /* 0x000fda00037c1670 */
[----:B------:R-:W-:Y:S05]  /*4380*/  @P6 BRA `(.L_x_69) ;  /* 0x0000000000506947 */ /* 0x000fea0003800000 */
[----:B------:R-:W-:-:S04]  /*4390*/  IADD3 R116, P6, PT, R31, UR12, RZ ;  /* 0x0000000c1f747c10 */ /* 0x000fc8000ffde0ff */
[----:B------:R-:W-:Y:S01]  /*43a0*/  IADD3.X R117, PT, PT, RZ, UR13, RZ, P6, !PT ;  /* 0x0000000dff757c10 */ /* 0x000fe2000b7fe4ff */
[----:B------:R-:W-:-:S04]  /*43b0*/  VIADD R118, R31, 0xffffffff ;  /* 0xffffffff1f767836 */ /* 0x000fc80000000000 */
[----:B------:R1:W0:Y:S01]  /*43c0*/  LDG.E.U8 R6, desc[UR10][R116.64] ;  /* 0x0000000a74067981 */ /* 0x000222000c1e1100 */
[----:B------:R-:W-:-:S05]  /*43d0*/  IADD3 R118, P6, PT, R118, UR12, RZ ;  /* 0x0000000c76767c10 */ /* 0x000fca000ffde0ff */
[----:B------:R-:W-:-:S05]  /*43e0*/  IMAD.X R119, RZ, RZ, UR13, P6 ;  /* 0x0000000dff777e24 */ /* 0x000fca000b0e06ff */
[----:B------:R-:W5:Y:S01]  /*43f0*/  LDG.E.U8 R8, desc[UR10][R118.64] ;  /* 0x0000000a76087981 */ /* 0x000f62000c1e1100 */
[----:B-1----:R-:W-:-:S04]  /*4400*/  IADD3 R116, PT, PT, R31, -0x2, RZ ;  /* 0xfffffffe1f747810 */ /* 0x002fc80007ffe0ff */
[----:B------:R-:W-:-:S05]  /*4410*/  IADD3 R116, P6, PT, R116, UR12, RZ ;  /* 0x0000000c74747c10 */ /* 0x000fca000ffde0ff */
[----:B------:R-:W-:Y:S02]  /*4420*/  IMAD.X R117, RZ, RZ, UR13, P6 ;  /* 0x0000000dff757e24 */ /* 0x000fe4000b0e06ff */
[----:B0-----:R-:W-:-:S04]  /*4430*/  IMAD R6, R6, R45, RZ ;  /* 0x0000002d06067224 */ /* 0x001fc800078e02ff */
[----:B------:R-:W0:Y:S01]  /*4440*/  I2F.F64 R114, R6 ;  /* 0x0000000600727312 */ /* 0x000e220000201c00 */
[----:B-----5:R-:W-:Y:S01]  /*4450*/  IMAD R8, R8, R45, RZ ;  /* 0x0000002d08087224 */ /* 0x020fe200078e02ff */
[----:B0-----:R-:W-:-:S06]  /*4460*/  DADD R112, R112, R114 ;  /* 0x0000000070707229 */ /* 0x001fcc0000000072 */
[----:B------:R-:W4:Y:S02]  /*4470*/  I2F.F64 R114, R8 ;  /* 0x0000000800727312 */ /* 0x000f240000201c00 */
[----:B----4-:R-:W-:Y:S01]  /*4480*/  DADD R110, R110, R114 ;  /* 0x000000006e6e7229 */ /* 0x010fe20000000072 */
[----:B------:R-:W4:Y:S02]  /*4490*/  LDG.E.U8 R114, desc[UR10][R116.64] ;  /* 0x0000000a74727981 */ /* 0x000f24000c1e1100 */
[----:B----4-:R-:W-:-:S06]  /*44a0*/  IMAD R114, R114, R45, RZ ;  /* 0x0000002d72727224 */ /* 0x010fcc00078e02ff */
[----:B------:R-:W0:Y:S02]  /*44b0*/  I2F.F64 R114, R114 ;  /* 0x0000007200727312 */ /* 0x000e240000201c00 */
[----:B0-----:R-:W-:-:S11]  /*44c0*/  DADD R108, R108, R114 ;  /* 0x000000006c6c7229 */ /* 0x001fd60000000072 */
.L_x_69:
[----:B------:R-:W-:Y:S05]  /*44d0*/  BSYNC.RECONVERGENT B0 ;  /* 0x0000000000007941 */ /* 0x000fea0003800200 */
.L_x_68:
        /* <DEDUP_REMOVED lines=11> */
[----:B------:R1:W0:Y:S01]  /*4590*/  LDG.E.U8 R117, desc[UR10][R116.64] ;  /* 0x0000000a74757981 */ /* 0x000222000c1e1100 */
[----:B------:R-:W-:-:S05]  /*45a0*/  VIADD R118, R29, 0xffffffff ;  /* 0xffffffff1d767836 */ /* 0x000fca0000000000 */
[----:B------:R-:W-:-:S04]  /*45b0*/  IADD3 R118, P6, PT, R118, UR12, RZ ;  /* 0x0000000c76767c10 */ /* 0x000fc8000ffde0ff */
[----:B------:R-:W-:Y:S01]  /*45c0*/  IADD3.X R119, PT, PT, RZ, UR13, RZ, P6, !PT ;  /* 0x0000000dff777c10 */ /* 0x000fe2000b7fe4ff */
[----:B-1----:R-:W-:-:S05]  /*45d0*/  VIADD R116, R29, 0xfffffffe ;  /* 0xfffffffe1d747836 */ /* 0x002fca0000000000 */
[----:B------:R-:W5:Y:S01]  /*45e0*/  LDG.E.U8 R119, desc[UR10][R118.64] ;  /* 0x0000000a76777981 */ /* 0x000f62000c1e1100 */
[----:B------:R-:W-:Y:S01]  /*45f0*/  IADD3 R116, P6, PT, R116, UR12, RZ ;  /* 0x0000000c74747c10 */ /* 0x000fe2000ffde0ff */
[----:B0-----:R-:W-:-:S04]  /*4600*/  IMAD R6, R117, R42, RZ ;  /* 0x0000002a75067224 */ /* 0x001fc800078e02ff */
[----:B------:R-:W-:Y:S01]  /*4610*/  IMAD.X R117, RZ, RZ, UR13, P6 ;  /* 0x0000000dff757e24 */ /* 0x000fe2000b0e06ff */
        /* <DEDUP_REMOVED lines=9> */
.L_x_71:
[----:B------:R-:W-:Y:S05]  /*46b0*/  BSYNC.RECONVERGENT B0 ;  /* 0x0000000000007941 */ /* 0x000fea0003800200 */
.L_x_70:
[----:B------:R-:W-:Y:S01]  /*46c0*/  ISETP.NE.AND P6, PT, R18, RZ, PT ;  /* 0x000000ff1200720c */ /* 0x000fe20003fc5270 */
[----:B------:R-:W-:-:S12]  /*46d0*/  BSSY.RECONVERGENT B0, `(.L_x_72) ;  /* 0x0000016000007945 */ /* 0x000fd80003800200 */
[----:B------:R-:W-:Y:S05]  /*46e0*/  @!P6 BRA `(.L_x_73) ;  /* 0x000000000050e947 */ /* 0x000fea0003800000 */
        /* <DEDUP_REMOVED lines=20> */
.L_x_73:
[----:B------:R-:W-:Y:S05]  /*4830*/  BSYNC.RECONVERGENT B0 ;  /* 0x0000000000007941 */ /* 0x000fea0003800200 */
.L_x_72:
        /* <DEDUP_REMOVED lines=8> */
[----:B------:R-:W-:Y:S01]  /*48c0*/  IMAD.X R119, RZ, RZ, UR13, P6 ;  /* 0x0000000dff777e24 */ /* 0x000fe2000b0e06ff */
[----:B-1----:R-:W-:-:S05]  /*48d0*/  IADD3 R116, PT, PT, R13, -0x2, RZ ;  /* 0xfffffffe0d747810 */ /* 0x002fca0007ffe0ff */
        /* <DEDUP_REMOVED lines=13> */
.L_x_75:
[----:B------:R-:W-:Y:S05]  /*49b0*/  BSYNC.RECONVERGENT B0 ;  /* 0x0000000000007941 */ /* 0x000fea0003800200 */
.L_x_74:
[----:B------:R-:W-:Y:S01]  /*49c0*/  ISETP.NE.AND P6, PT, R4, RZ, PT ;  /* 0x000000ff0400720c */ /* 0x000fe20003fc5270 */
[----:B------:R-:W-:-:S12]  /*49d0*/  BSSY.RECONVERGENT B0, `(.L_x_76) ;  /* 0x0000016000007945 */ /* 0x000fd80003800200 */
[----:B------:R-:W-:Y:S05]  /*49e0*/  @!P6 BRA `(.L_x_77) ;  /* 0x000000000050e947 */ /* 0x000fea0003800000 */
[----:B------:R-:W-:-:S04]  /*49f0*/  IADD3 R116, P6, PT, R3, UR12, RZ ;  /* 0x0000000c03747c10 */ /* 0x000fc8000ffde0ff */
[----:B------:R-:W-:Y:S01]  /*4a00*/  IADD3.X R117, PT, PT, RZ, UR13, RZ, P6, !PT ;  /* 0x0000000dff757c10 */ /* 0x000fe2000b7fe4ff */
[----:B------:R-:W-:-:S04]  /*4a10*/  VIADD R118, R3, 0xffffffff ;  /* 0xffffffff03767836 */ /* 0x000fc80000000000 */
[----:B------:R1:W0:Y:S01]  /*4a20*/  LDG.E.U8 R4, desc[UR10][R116.64] ;  /* 0x0000000a74047981 */ /* 0x000222000c1e1100 */
[----:B------:R-:W-:-:S04]  /*4a30*/  IADD3 R118, P6, PT, R118, UR12, RZ ;  /* 0x0000000c76767c10 */ /* 0x000fc8000ffde0ff */
[----:B------:R-:W-:-:S05]  /*4a40*/  IADD3.X R119, PT, PT, RZ, UR13, RZ, P6, !PT ;  /* 0x0000000dff777c10 */ /* 0x000fca000b7fe4ff */
[----:B------:R-:W5:Y:S01]  /*4a50*/  LDG.E.U8 R6, desc[UR10][R118.64] ;  /* 0x0000000a76067981 */ /* 0x000f62000c1e1100 */
[----:B-1----:R-:W-:-:S05]  /*4a60*/  VIADD R116, R3, 0xfffffffe ;  /* 0xfffffffe03747836 */ /* 0x002fca0000000000 */
[----:B------:R-:W-:-:S04]  /*4a70*/  IADD3 R116, P6, PT, R116, UR12, RZ ;  /* 0x0000000c74747c10 */ /* 0x000fc8000ffde0ff */
[----:B------:R-:W-:Y:S01]  /*4a80*/  IADD3.X R117, PT, PT, RZ, UR13, RZ, P6, !PT ;  /* 0x0000000dff757c10 */ /* 0x000fe2000b7fe4ff */
        /* <DEDUP_REMOVED lines=10> */
.L_x_77:
[----:B------:R-:W-:Y:S05]  /*4b30*/  BSYNC.RECONVERGENT B0 ;  /* 0x0000000000007941 */ /* 0x000fea0003800200 */
.L_x_76:
[----:B------:R-:W1:Y:S01]  /*4b40*/  LDC R115, c[0x0][0x360] ;  /* 0x0000d800ff737b82 */ /* 0x000e620000000800 */
[----:B------:R-:W-:Y:S01]  /*4b50*/  BSSY.RECONVERGENT B0, `(.L_x_78) ;  /* 0x000001a000007945 */ /* 0x000fe20003800200 */
[----:B-1----:R-:W-:-:S05]  /*4b60*/  IMAD R4, R115, UR9, R2 ;  /* 0x0000000973047c24 */ /* 0x002fca000f8e0202 */
[----:B------:R-:W-:Y:S01]  /*4b70*/  ISETP.GE.AND P6, PT, R4, RZ, PT ;  /* 0x000000ff0400720c */ /* 0x000fe20003fc6270 */
[----:B------:R-:W-:-:S05]  /*4b80*/  IMAD.U32 R4, RZ, RZ, UR5 ;  /* 0x00000005ff047e24 */ /* 0x000fca000f8e00ff */
[----:B------:R-:W-:-:S13]  /*4b90*/  ISETP.GE.U32.OR P6, PT, R4, UR6, !P6 ;  /* 0x0000000604007c0c */ /* 0x000fda000f7c6470 */
[----:B------:R-:W-:Y:S05]  /*4ba0*/  @P6 BRA `(.L_x_79) ;  /* 0x0000000000506947 */ /* 0x000fea0003800000 */
[----:B------:R-:W-:-:S04]  /*4bb0*/  IADD3 R116, P6, PT, R19, UR12, RZ ;  /* 0x0000000c13747c10 */ /* 0x000fc8000ffde0ff */
[----:B------:R-:W-:-:S06]  /*4bc0*/  IADD3.X R117, PT, PT, RZ, UR13, RZ, P6, !PT ;  /* 0x0000000dff757c10 */ /* 0x000fcc000b7fe4ff */
[----:B------:R1:W0:Y:S01]  /*4bd0*/  LDG.E.U8 R117, desc[UR10][R116.64] ;  /* 0x0000000a74757981 */ /* 0x000222000c1e1100 */
[----:B------:R-:W-:-:S05]  /*4be0*/  VIADD R118, R19, 0xffffffff ;  /* 0xffffffff13767836 */ /* 0x000fca0000000000 */
[----:B------:R-:W-:-:S04]  /*4bf0*/  IADD3 R118, P6, PT, R118, UR12, RZ ;  /* 0x0000000c76767c10 */ /* 0x000fc8000ffde0ff */
[----:B------:R-:W-:Y:S01]  /*4c00*/  IADD3.X R119, PT, PT, RZ, UR13, RZ, P6, !PT ;  /* 0x0000000dff777c10 */ /* 0x000fe2000b7fe4ff */
[----:B-1----:R-:W-:-:S05]  /*4c10*/  VIADD R116, R19, 0xfffffffe ;  /* 0xfffffffe13747836 */ /* 0x002fca0000000000 */
[----:B------:R-:W5:Y:S01]  /*4c20*/  LDG.E.U8 R119, desc[UR10][R118.64] ;  /* 0x0000000a76777981 */ /* 0x000f62000c1e1100 */
        /* <DEDUP_REMOVED lines=12> */
.L_x_79:
[----:B------:R-:W-:Y:S05]  /*4cf0*/  BSYNC.RECONVERGENT B0 ;  /* 0x0000000000007941 */ /* 0x000fea0003800200 */
.L_x_78:
        /* <DEDUP_REMOVED lines=27> */
.L_x_81:
[----:B------:R-:W-:Y:S05]  /*4eb0*/  BSYNC.RECONVERGENT B0 ;  /* 0x0000000000007941 */ /* 0x000fea0003800200 */
.L_x_80:
[----:B------:R-:W1:Y:S01]  /*4ec0*/  LDC R115, c[0x0][0x360] ;  /* 0x0000d800ff737b82 */ /* 0x000e620000000800 */
[----:B------:R-:W-:Y:S01]  /*4ed0*/  BSSY.RECONVERGENT B0, `(.L_x_82) ;  /* 0x000001c000007945 */ /* 0x000fe20003800200 */
[----:B-1----:R-:W-:-:S04]  /*4ee0*/  IMAD R4, R115, UR9, R2 ;  /* 0x0000000973047c24 */ /* 0x002fc8000f8e0202 */
[----:B------:R-:W-:-:S05]  /*4ef0*/  VIADD R6, R4, 0x1 ;  /* 0x0000000104067836 */ /* 0x000fca0000000000 */
[----:B------:R-:W-:Y:S02]  /*4f00*/  ISETP.GE.U32.AND P6, PT, R6, UR7, PT ;  /* 0x0000000706007c0c */ /* 0x000fe4000bfc6070 */
[----:B------:R-:W-:-:S04]  /*4f10*/  MOV R6, UR5 ;  /* 0x0000000500067c02 */ /* 0x000fc80008000f00 */
[----:B------:R-:W-:-:S04]  /*4f20*/  ISETP.GE.U32.OR P6, PT, R6, UR6, P6 ;  /* 0x0000000606007c0c */ /* 0x000fc8000b7c6470 */
[----:B------:R-:W-:Y:S01]  /*4f30*/  ISETP.LT.OR P6, PT, R4, -0x1, P6 ;  /* 0xffffffff0400780c */ /* 0x000fe200037c1670 */
[----:B------:R-:W-:-:S12]  /*4f40*/  @!P0 BRA `(.L_x_83) ;  /* 0x0000000000508947 */ /* 0x000fd80003800000 */
        /* <DEDUP_REMOVED lines=20> */
.L_x_83:
[----:B------:R-:W-:Y:S05]  /*5090*/  BSYNC.RECONVERGENT B0 ;  /* 0x0000000000007941 */ /* 0x000fea0003800200 */
.L_x_82:
[----:B------:R-:W1:Y:S01]  /*50a0*/  LDC R115, c[0x0][0x360] ;  /* 0x0000d800ff737b82 */ /* 0x000e620000000800 */
[----:B------:R-:W-:Y:S01]  /*50b0*/  BSSY.RECONVERGENT B0, `(.L_x_84) ;  /* 0x000001c000007945 */ /* 0x000fe20003800200 */
[----:B-1----:R-:W-:-:S05]  /*50c0*/  IMAD R4, R115, UR9, R2 ;  /* 0x0000000973047c24 */ /* 0x002fca000f8e0202 */
[----:B------:R-:W-:-:S04]  /*50d0*/  IADD3 R6, PT, PT, R4, 0x1, RZ ;  /* 0x0000000104067810 */ /* 0x000fc80007ffe0ff */
[----:B------:R-:W-:Y:S01]  /*50e0*/  ISETP.GE.U32.AND P0, PT, R6, UR7, PT ;  /* 0x0000000706007c0c */ /* 0x000fe2000bf06070 */
[----:B------:R-:W-:-:S05]  /*50f0*/  IMAD.U32 R6, RZ, RZ, UR8 ;  /* 0x00000008ff067e24 */ /* 0x000fca000f8e00ff */
[----:B------:R-:W-:-:S04]  /*5100*/  ISETP.GE.U32.OR P0, PT, R6, UR6, P0 ;  /* 0x0000000606007c0c */ /* 0x000fc80008706470 */
[----:B------:R-:W-:Y:S01]  /*5110*/  ISETP.LT.OR P0, PT, R4, -0x1, P0 ;  /* 0xffffffff0400780c */ /* 0x000fe20000701670 */
[----:B------:R-:W-:-:S12]  /*5120*/  @!P1 BRA `(.L_x_85) ;  /* 0x0000000000509947 */ /* 0x000fd80003800000 */
        /* <DEDUP_REMOVED lines=20> */
.L_x_85:
[----:B------:R-:W-:Y:S05]  /*5270*/  BSYNC.RECONVERGENT B0 ;  /* 0x0000000000007941 */ /* 0x000fea0003800200 */
.L_x_84:
[----:B------:R-:W1:Y:S01]  /*5280*/  LDC R115, c[0x0][0x360] ;  /* 0x0000d800ff737b82 */ /* 0x000e620000000800 */
[----:B------:R-:W-:Y:S01]  /*5290*/  BSSY.RECONVERGENT B0, `(.L_x_86) ;  /* 0x000001e000007945 */ /* 0x000fe20003800200 */
[----:B-1----:R-:W-:-:S06]  /*52a0*/  IMAD R4, R115, UR9, R2 ;  /* 0x0000000973047c24 */ /* 0x002fcc000f8e0202 */
[----:B------:R-:W1:Y:S01]  /*52b0*/  LDC R115, c[0x0][0x360] ;  /* 0x0000d800ff737b82 */ /* 0x000e620000000800 */
[----:B------:R-:W-:-:S05]  /*52c0*/  VIADD R6, R4, 0x2 ;  /* 0x0000000204067836 */ /* 0x000fca0000000000 */
[----:B------:R-:W-:Y:S02]  /*52d0*/  ISETP.GE.U32.AND P1, PT, R6, UR7, PT ;  /* 0x0000000706007c0c */ /* 0x000fe4000bf26070 */
[----:B------:R-:W-:-:S04]  /*52e0*/  MOV R6, UR5 ;  /* 0x0000000500067c02 */ /* 0x000fc80008000f00 */
[----:B------:R-:W-:-:S04]  /*52f0*/  ISETP.GE.U32.OR P1, PT, R6, UR6, P1 ;  /* 0x0000000606007c0c */ /* 0x000fc80008f26470 */
[----:B------:R-:W-:Y:S01]  /*5300*/  ISETP.LT.OR P1, PT, R4, -0x2, P1 ;  /* 0xfffffffe0400780c */ /* 0x000fe20000f21670 */
[----:B-1----:R-:W-:Y:S01]  /*5310*/  IMAD R6, R115, UR9, R2 ;  /* 0x0000000973067c24 */ /* 0x002fe2000f8e0202 */
[----:B------:R-:W-:Y:S11]  /*5320*/  @!P2 BRA `(.L_x_87) ;  /* 0x000000000050a947 */ /* 0x000ff60003800000 */
        /* <DEDUP_REMOVED lines=20> */
.L_x_87:
[----:B------:R-:W-:Y:S05]  /*5470*/  BSYNC.RECONVERGENT B0 ;  /* 0x0000000000007941 */ /* 0x000fea0003800200 */
.L_x_86:
[----:B------:R-:W-:Y:S01]  /*5480*/  IADD3 R2, PT, PT, R6, 0x2, RZ ;  /* 0x0000000206027810 */ /* 0x000fe20007ffe0ff */
[----:B------:R-:W-:Y:S03]  /*5490*/  BSSY.RECONVERGENT B0, `(.L_x_88) ;  /* 0x000001a000007945 */ /* 0x000fe60003800200 */
[----:B------:R-:W-:Y:S01]  /*54a0*/  ISETP.GE.U32.AND P2, PT, R2, UR7, PT ;  /* 0x0000000702007c0c */ /* 0x000fe2000bf46070 */
[----:B------:R-:W-:-:S05]  /*54b0*/  IMAD.U32 R2, RZ, RZ, UR8 ;  /* 0x00000008ff027e24 */ /* 0x000fca000f8e00ff */
[----:B------:R-:W-:-:S04]  /*54c0*/  ISETP.GE.U32.OR P2, PT, R2, UR6, P2 ;  /* 0x0000000602007c0c */ /* 0x000fc80009746470 */
[----:B------:R-:W-:Y:S01]  /*54d0*/  ISETP.LT.OR P2, PT, R6, -0x2, P2 ;  /* 0xfffffffe0600780c */ /* 0x000fe20001741670 */
[----:B------:R-:W-:-:S12]  /*54e0*/  @P6 BRA `(.L_x_89) ;  /* 0x0000000000506947 */ /* 0x000fd80003800000 */
        /* <DEDUP_REMOVED lines=20> */
.L_x_89:
[----:B------:R-:W-:Y:S05]  /*5630*/  BSYNC.RECONVERGENT B0 ;  /* 0x0000000000007941 */ /* 0x000fea0003800200 */
.L_x_88:
[----:B------:R-:W-:Y:S04]  /*5640*/  BSSY.RECONVERGENT B0, `(.L_x_90) ;  /* 0x0000016000007945 */ /* 0x000fe80003800200 */
[----:B------:R-:W-:Y:S05]  /*5650*/  @P0 BRA `(.L_x_91) ;  /* 0x0000000000500947 */ /* 0x000fea0003800000 */
        /* <DEDUP_REMOVED lines=20> */
.L_x_91:
[----:B------:R-:W-:Y:S05]  /*57a0*/  BSYNC.RECONVERGENT B0 ;  /* 0x0000000000007941 */ /* 0x000fea0003800200 */
.L_x_90:
[----:B------:R-:W-:Y:S04]  /*57b0*/  BSSY.RECONVERGENT B0, `(.L_x_92) ;  /* 0x0000016000007945 */ /* 0x000fe80003800200 */
        /* <DEDUP_REMOVED lines=21> */
.L_x_93:
[----:B------:R-:W-:Y:S05]  /*5910*/  BSYNC.RECONVERGENT B0 ;  /* 0x0000000000007941 */ /* 0x000fea0003800200 */
.L_x_92:
[----:B------:R-:W-:Y:S04]  /*5920*/  BSSY.RECONVERGENT B0, `(.L_x_94) ;  /* 0x0000016000007945 */ /* 0x000fe80003800200 */
        /* <DEDUP_REMOVED lines=21> */
.L_x_95:
[----:B------:R-:W-:Y:S05]  /*5a80*/  BSYNC.RECONVERGENT B0 ;  /* 0x0000000000007941 */ /* 0x000fea0003800200 */
.L_x_94:
        /* <DEDUP_REMOVED lines=22> */
.L_x_97:
[----:B------:R-:W-:Y:S05]  /*5bf0*/  BSYNC.RECONVERGENT B0 ;  /* 0x0000000000007941 */ /* 0x000fea0003800200 */
.L_x_96:
        /* <DEDUP_REMOVED lines=22> */
.L_x_99:
[----:B------:R-:W-:Y:S05]  /*5d60*/  BSYNC.RECONVERGENT B0 ;  /* 0x0000000000007941 */ /* 0x000fea0003800200 */
.L_x_98:
[----:B------:R-:W-:Y:S04]  /*5d70*/  BSSY.RECONVERGENT B0, `(.L_x_100) ;  /* 0x0000016000007945 */ /* 0x000fe80003800200 */
        /* <DEDUP_REMOVED lines=21> */
.L_x_101:
[----:B------:R-:W-:Y:S05]  /*5ed0*/  BSYNC.RECONVERGENT B0 ;  /* 0x0000000000007941 */ /* 0x000fea0003800200 */
.L_x_100:
[----:B------:R-:W-:Y:S01]  /*5ee0*/  DMUL R112, R112, R112 ;  /* 0x0000007070707228 */ /* 0x000fe20000000000 */
[----:B------:R-:W-:Y:S01]  /*5ef0*/  BSSY.RECONVERGENT B0, `(.L_x_102) ;  /* 0x000001f000007945 */ /* 0x000fe20003800200 */
[----:B0-----:R-:W-:-:S06]  /*5f00*/  DMUL R108, R108, R108 ;  /* 0x0000006c6c6c7228 */ /* 0x001fcc0000000000 */
[----:B------:R-:W-:Y:S02]  /*5f10*/  DFMA R102, R102, R102, R112 ;  /* 0x000000666666722b */ /* 0x000fe40000000070 */
[----:B----4-:R-:W-:Y:S02]  /*5f20*/  DMUL R112, R110, R110 ;  /* 0x0000006e6e707228 */ /* 0x010fe40000000000 */
[----:B---3--:R-:W-:Y:S02]  /*5f30*/  DFMA R104, R104, R104, R108 ;  /* 0x000000686868722b */ /* 0x008fe4000000006c */
[----:B------:R-:W0:Y:S04]  /*5f40*/  MUFU.RSQ64H R111, R103 ;  /* 0x00000067006f7308 */ /* 0x000e280000001c00 */
[----:B------:R-:W-:Y:S01]  /*5f50*/  VIADD R110, R103, 0xfcb00000 ;  /* 0xfcb00000676e7836 */ /* 0x000fe20000000000 */
[----:B--2---:R-:W-:Y:S01]  /*5f60*/  DFMA R106, R106, R106, R112 ;  /* 0x0000006a6a6a722b */ /* 0x004fe20000000070 */
[----:B------:R-:W-:Y:S01]  /*5f70*/  MOV R112, 0x0 ;  /* 0x0000000000707802 */ /* 0x000fe20000000f00 */
[----:B------:R-:W-:-:S02]  /*5f80*/  IMAD.MOV.U32 R113, RZ, RZ, 0x3fd80000 ;  /* 0x3fd80000ff717424 */ /* 0x000fc400078e00ff */
[----:B------:R-:W-:Y:S01]  /*5f90*/  ISETP.GE.U32.AND P0, PT, R110, 0x7ca00000, PT ;  /* 0x7ca000006e00780c */ /* 0x000fe20003f06070 */
[----:B0-----:R-:W-:-:S08]  /*5fa0*/  DMUL R108, R110, R110 ;  /* 0x0000006e6e6c7228 */ /* 0x001fd00000000000 */
[----:B------:R-:W-:-:S08]  /*5fb0*/  DFMA R108, R102, -R108, 1 ;  /* 0x3ff00000666c742b */ /* 0x000fd0000000086c */
[----:B------:R-:W-:Y:S02]  /*5fc0*/  DFMA R112, R108, R112, 0.5 ;  /* 0x3fe000006c70742b */ /* 0x000fe40000000070 */
[----:B------:R-:W-:-:S08]  /*5fd0*/  DMUL R108, R110, R108 ;  /* 0x0000006c6e6c7228 */ /* 0x000fd00000000000 */
[----:B------:R-:W-:-:S08]  /*5fe0*/  DFMA R118, R112, R108, R110 ;  /* 0x0000006c7076722b */ /* 0x000fd0000000006e */
[----:B------:R-:W-:Y:S02]  /*5ff0*/  DMUL R116, R102, R118 ;  /* 0x0000007666747228 */ /* 0x000fe40000000000 */
[----:B------:R-:W-:Y:S01]  /*6000*/  IADD3 R113, PT, PT, R119, -0x100000, RZ ;  /* 0xfff0000077717810 */ /* 0x000fe20007ffe0ff */
[----:B------:R-:W-:-:S05]  /*6010*/  IMAD.MOV.U32 R112, RZ, RZ, R118 ;  /* 0x000000ffff707224 */ /* 0x000fca00078e0076 */
[----:B------:R-:W-:-:S08]  /*6020*/  DFMA R114, R116, -R116, R102 ;  /* 0x800000747472722b */ /* 0x000fd00000000066 */
[----:B------:R-:W-:Y:S01]  /*6030*/  DFMA R108, R114, R112, R116 ;  /* 0x00000070726c722b */ /* 0x000fe20000000074 */
[----:B------:R-:W-:Y:S10]  /*6040*/  @!P0 BRA `(.L_x_103) ;  /* 0x0000000000248947 */ /* 0x000ff40003800000 */
[----:B------:R-:W-:Y:S01]  /*6050*/  MOV R121, R115 ;  /* 0x0000007300797202 */ /* 0x000fe20000000f00 */
[----:B------:R-:W-:Y:S01]  /*6060*/  IMAD.MOV.U32 R119, RZ, RZ, R103 ;  /* 0x000000ffff777224 */ /* 0x000fe200078e0067 */
[----:B------:R-:W-:Y:S01]  /*6070*/  MOV R4, R102 ;  /* 0x0000006600047202 */ /* 0x000fe20000000f00 */
[----:B------:R-:W-:Y:S01]  /*6080*/  IMAD.MOV.U32 R123, RZ, RZ, R117 ;  /* 0x000000ffff7b7224 */ /* 0x000fe200078e0075 */
[----:B------:R-:W-:Y:S02]  /*6090*/  MOV R115, R113 ;  /* 0x0000007100737202 */ /* 0x000fe40000000f00 */
[----:B------:R-:W-:-:S07]  /*60a0*/  MOV R2, 0x60c0 ;  /* 0x000060c000027802 */ /* 0x000fce0000000f00 */
[----:B------:R-:W-:Y:S05]  /*60b0*/  CALL.REL.NOINC `($__internal_0_$__cuda_sm20_dsqrt_rn_f64_mediumpath_v1) ;  /* 0x0000000400c87944 */ /* 0x000fea0003c00000 */
[----:B------:R-:W-:Y:S01]  /*60c0*/  IMAD.MOV.U32 R108, RZ, RZ, R116 ;  /* 0x000000ffff6c7224 */ /* 0x000fe200078e0074 */
[----:B------:R-:W-:-:S07]  /*60d0*/  MOV R109, R117 ;  /* 0x00000075006d7202 */ /* 0x000fce0000000f00 */
.L_x_103:
[----:B------:R-:W-:Y:S05]  /*60e0*/  BSYNC.RECONVERGENT B0 ;  /* 0x0000000000007941 */ /* 0x000fea0003800200 */
.L_x_102:
[----:B------:R-:W0:Y:S01]  /*60f0*/  MUFU.RSQ64H R111, R107 ;  /* 0x0000006b006f7308 */ /* 0x000e220000001c00 */
[----:B------:R-:W-:Y:S01]  /*6100*/  VIADD R110, R107, 0xfcb00000 ;  /* 0xfcb000006b6e7836 */ /* 0x000fe20000000000 */
[----:B------:R-:W-:Y:S01]  /*6110*/  MOV R112, 0x0 ;  /* 0x0000000000707802 */ /* 0x000fe20000000f00 */
[----:B------:R-:W-:Y:S01]  /*6120*/  IMAD.MOV.U32 R113, RZ, RZ, 0x3fd80000 ;  /* 0x3fd80000ff717424 */ /* 0x000fe200078e00ff */
[----:B------:R-:W-:Y:S02]  /*6130*/  BSSY.RECONVERGENT B0, `(.L_x_104) ;  /* 0x0000018000007945 */ /* 0x000fe40003800200 */
[----:B------:R-:W-:Y:S01]  /*6140*/  ISETP.GE.U32.AND P0, PT, R110, 0x7ca00000, PT ;  /* 0x7ca000006e00780c */ /* 0x000fe20003f06070 */
[----:B0-----:R-:W-:-:S08]  /*6150*/  DMUL R102, R110, R110 ;  /* 0x0000006e6e667228 */ /* 0x001fd00000000000 */
[----:B------:R-:W-:-:S08]  /*6160*/  DFMA R102, R106, -R102, 1 ;  /* 0x3ff000006a66742b */ /* 0x000fd00000000866 */
[----:B------:R-:W-:Y:S02]  /*6170*/  DFMA R112, R102, R112, 0.5 ;  /* 0x3fe000006670742b */ /* 0x000fe40000000070 */
[----:B------:R-:W-:-:S08]  /*6180*/  DMUL R102, R110, R102 ;  /* 0x000000666e667228 */ /* 0x000fd00000000000 */
[----:B------:R-:W-:Y:S02]  /*6190*/  DFMA R118, R112, R102, R110 ;  /* 0x000000667076722b */ /* 0x000fe4000000006e */
[----:B------:R-:W-:-:S06]  /*61a0*/  DMUL R102, R108, 0.125 ;  /* 0x3fc000006c667828 */ /* 0x000fcc0000000000 */
        /* <DEDUP_REMOVED lines=10> */
[----:B------:R-:W-:Y:S01]  /*6250*/  MOV R123, R113 ;  /* 0x00000071007b7202 */ /* 0x000fe20000000f00 */
[----:B------:R-:W-:Y:S01]  /*6260*/  IMAD.MOV.U32 R115, RZ, RZ, R117 ;  /* 0x000000ffff737224 */ /* 0x000fe200078e0075 */
[----:B------:R-:W-:-:S07]  /*6270*/  MOV R2, 0x6290 ;  /* 0x0000629000027802 */ /* 0x000fce0000000f00 */
[----:B------:R-:W-:Y:S05]  /*6280*/  CALL.REL.NOINC `($__internal_0_$__cuda_sm20_dsqrt_rn_f64_mediumpath_v1) ;  /* 0x0000000400547944 */ /* 0x000fea0003c00000 */
[----:B------:R-:W-:Y:S01]  /*6290*/  MOV R108, R116 ;  /* 0x00000074006c7202 */ /* 0x000fe20000000f00 */
[----:B------:R-:W-:-:S07]  /*62a0*/  IMAD.MOV.U32 R109, RZ, RZ, R117 ;  /* 0x000000ffff6d7224 */ /* 0x000fce00078e0075 */
.L_x_105:
[----:B------:R-:W-:Y:S05]  /*62b0*/  BSYNC.RECONVERGENT B0 ;  /* 0x0000000000007941 */ /* 0x000fea0003800200 */
.L_x_104:
[----:B------:R-:W0:Y:S01]  /*62c0*/  MUFU.RSQ64H R107, R105 ;  /* 0x00000069006b7308 */ /* 0x000e220000001c00 */
[----:B------:R-:W-:Y:S01]  /*62d0*/  IADD3 R106, PT, PT, R105, -0x3500000, RZ ;  /* 0xfcb00000696a7810 */ /* 0x000fe20007ffe0ff */
[----:B------:R-:W-:Y:S01]  /*62e0*/  IMAD.MOV.U32 R112, RZ, RZ, 0x0 ;  /* 0x00000000ff707424 */ /* 0x000fe200078e00ff */
[----:B------:R-:W-:Y:S01]  /*62f0*/  MOV R113, 0x3fd80000 ;  /* 0x3fd8000000717802 */ /* 0x000fe20000000f00 */
[----:B------:R-:W-:Y:S01]  /*6300*/  BSSY.RECONVERGENT B0, `(.L_x_106) ;  /* 0x0000017000007945 */ /* 0x000fe20003800200 */
[----:B------:R-:W-:Y:S01]  /*6310*/  ISETP.GE.U32.AND P0, PT, R106, 0x7ca00000, PT ;  /* 0x7ca000006a00780c */ /* 0x000fe20003f06070 */
[----:B------:R-:W-:Y:S02]  /*6320*/  DMUL R108, R108, 0.125 ;  /* 0x3fc000006c6c7828 */ /* 0x000fe40000000000 */
[----:B0-----:R-:W-:-:S08]  /*6330*/  DMUL R110, R106, R106 ;  /* 0x0000006a6a6e7228 */ /* 0x001fd00000000000 */
[----:B------:R-:W-:-:S08]  /*6340*/  DFMA R110, R104, -R110, 1 ;  /* 0x3ff00000686e742b */ /* 0x000fd0000000086e */
[----:B------:R-:W-:Y:S02]  /*6350*/  DFMA R112, R110, R112, 0.5 ;  /* 0x3fe000006e70742b */ /* 0x000fe40000000070 */
[----:B------:R-:W-:-:S08]  /*6360*/  DMUL R110, R106, R110 ;  /* 0x0000006e6a6e7228 */ /* 0x000fd00000000000 */
[----:B------:R-:W-:-:S08]  /*6370*/  DFMA R118, R112, R110, R106 ;  /* 0x0000006e7076722b */ /* 0x000fd0000000006a */
[----:B------:R-:W-:Y:S02]  /*6380*/  DMUL R110, R104, R118 ;  /* 0x00000076686e7228 */ /* 0x000fe40000000000 */
[----:B------:R-:W-:Y:S01]  /*6390*/  VIADD R115, R119, 0xfff00000 ;  /* 0xfff0000077737836 */ /* 0x000fe20000000000 */
[----:B------:R-:W-:-:S05]  /*63a0*/  MOV R114, R118 ;  /* 0x0000007600727202 */ /* 0x000fca0000000f00 */
[----:B------:R-:W-:-:S08]  /*63b0*/  DFMA R112, R110, -R110, R104 ;  /* 0x8000006e6e70722b */ /* 0x000fd00000000068 */
[----:B------:R-:W-:Y:S01]  /*63c0*/  DFMA R116, R112, R114, R110 ;  /* 0x000000727074722b */ /* 0x000fe2000000006e */
[----:B------:R-:W-:Y:S10]  /*63d0*/  @!P0 BRA `(.L_x_107) ;  /* 0x0000000000248947 */ /* 0x000ff40003800000 */
[----:B------:R-:W-:Y:S01]  /*63e0*/  IMAD.MOV.U32 R116, RZ, RZ, R110 ;  /* 0x000000ffff747224 */ /* 0x000fe200078e006e */
        /* <DEDUP_REMOVED lines=8> */
.L_x_107:
[----:B------:R-:W-:Y:S05]  /*6470*/  BSYNC.RECONVERGENT B0 ;  /* 0x0000000000007941 */ /* 0x000fea0003800200 */
.L_x_106:
[----:B------:R-:W-:Y:S01]  /*6480*/  DMUL R116, R116, 0.125 ;  /* 0x3fc0000074747828 */ /* 0x000fe20000000000 */
[C---:B------:R-:W-:Y:S01]  /*6490*/  IADD3 R110, PT, PT, R3.reuse, -0x1, RZ ;  /* 0xffffffff036e7810 */ /* 0x040fe20007ffe0ff */
[----:B------:R-:W-:Y:S01]  /*64a0*/  DSETP.GT.AND P0, PT, R102, 255, PT ;  /* 0x406fe0006600742a */ /* 0x000fe20003f04000 */
[----:B------:R-:W-:Y:S01]  /*64b0*/  IADD3 R2, PT, PT, R3, -0x2, RZ ;  /* 0xfffffffe03027810 */ /* 0x000fe20007ffe0ff */
[----:B------:R-:W-:Y:S01]  /*64c0*/  DSETP.GT.AND P1, PT, R108, 255, PT ;  /* 0x406fe0006c00742a */ /* 0x000fe20003f24000 */
[----:B------:R-:W-:Y:S01]  /*64d0*/  IMAD.U32 R4, RZ, RZ, UR5 ;  /* 0x00000005ff047e24 */ /* 0x000fe2000f8e00ff */
[----:B------:R-:W-:Y:S01]  /*64e0*/  UMOV UR4, UR5 ;  /* 0x0000000500047c82 */ /* 0x000fe20008000000 */
[C---:B------:R-:W-:Y:S01]  /*64f0*/  IADD3 R21, PT, PT, R0.reuse, R21, RZ ;  /* 0x0000001500157210 */ /* 0x040fe20007ffe0ff */
[----:B------:R-:W-:Y:S01]  /*6500*/  IMAD.IADD R29, R0, 0x1, R29 ;  /* 0x00000001001d7824 */ /* 0x000fe200078e021d */
[----:B------:R-:W-:Y:S01]  /*6510*/  FSEL R102, R102, RZ, !P0 ;  /* 0x000000ff66667208 */ /* 0x000fe20004000000 */
[C---:B------:R-:W-:Y:S01]  /*6520*/  IMAD.IADD R85, R0.reuse, 0x1, R85 ;  /* 0x0000000100557824 */ /* 0x040fe200078e0255 */
[----:B------:R-:W-:Y:S01]  /*6530*/  FSEL R103, R103, 3.748046875, !P0 ;  /* 0x406fe00067677808 */ /* 0x000fe20004000000 */
[----:B------:R-:W-:Y:S01]  /*6540*/  DSETP.GT.AND P0, PT, R116, 255, PT ;  /* 0x406fe0007400742a */ /* 0x000fe20003f04000 */
[----:B------:R-:W-:Y:S01]  /*6550*/  FSEL R105, R109, 3.748046875, !P1 ;  /* 0x406fe0006d697808 */ /* 0x000fe20004800000 */
[----:B------:R-:W-:Y:S01]  /*6560*/  IMAD.IADD R27, R0, 0x1, R27 ;  /* 0x00000001001b7824 */ /* 0x000fe200078e021b */
[----:B------:R-:W-:Y:S01]  /*6570*/  FSEL R104, R108, RZ, !P1 ;  /* 0x000000ff6c687208 */ /* 0x000fe20004800000 */
[----:B------:R0:W1:Y:S01]  /*6580*/  F2I.U32.F64.TRUNC R113, R102 ;  /* 0x0000006600717311 */ /* 0x000062000030d000 */
[C---:B------:R-:W-:Y:S01]  /*6590*/  IADD3 R11, PT, PT, R0.reuse, R11, RZ ;  /* 0x0000000b000b7210 */ /* 0x040fe20007ffe0ff */
[C---:B------:R-:W-:Y:S01]  /*65a0*/  IMAD.IADD R19, R0.reuse, 0x1, R19 ;  /* 0x0000000100137824 */ /* 0x040fe200078e0213 */
[----:B------:R-:W-:Y:S01]  /*65b0*/  FSEL R107, R117, 3.748046875, !P0 ;  /* 0x406fe000756b7808 */ /* 0x000fe20004000000 */
[----:B------:R-:W-:Y:S01]  /*65c0*/  IMAD.IADD R95, R0, 0x1, R95 ;  /* 0x00000001005f7824 */ /* 0x000fe200078e025f */
[----:B------:R-:W-:Y:S01]  /*65d0*/  FSEL R106, R116, RZ, !P0 ;  /* 0x000000ff746a7208 */ /* 0x000fe20004000000 */
[C---:B------:R-:W-:Y:S01]  /*65e0*/  IMAD.IADD R33, R0.reuse, 0x1, R33 ;  /* 0x0000000100217824 */ /* 0x040fe200078e0221 */
[----:B------:R-:W-:Y:S01]  /*65f0*/  IADD3 R108, P0, PT, R3, UR14, RZ ;  /* 0x0000000e036c7c10 */ /* 0x000fe2000ff1e0ff */
[----:B------:R-:W2:Y:S01]  /*6600*/  F2I.U32.F64.TRUNC R105, R104 ;  /* 0x0000006800697311 */ /* 0x000ea2000030d000 */
[C---:B------:R-:W-:Y:S01]  /*6610*/  IADD3 R93, PT, PT, R0.reuse, R93, RZ ;  /* 0x0000005d005d7210 */ /* 0x040fe20007ffe0ff */
[----:B------:R-:W-:Y:S01]  /*6620*/  IMAD.IADD R89, R0, 0x1, R89 ;  /* 0x0000000100597824 */ /* 0x000fe200078e0259 */
[----:B0-----:R-:W-:Y:S01]  /*6630*/  IADD3 R102, P1, PT, R2, UR14, RZ ;  /* 0x0000000e02667c10 */ /* 0x001fe2000ff3e0ff */
[----:B------:R-:W-:Y:S01]  /*6640*/  IMAD.X R109, RZ, RZ, UR15, P0 ;  /* 0x0000000fff6d7e24 */ /* 0x000fe200080e06ff */
[----:B------:R-:W-:Y:S01]  /*6650*/  IADD3 R110, P0, PT, R110, UR14, RZ ;  /* 0x0000000e6e6e7c10 */ /* 0x000fe2000ff1e0ff */
[C---:B------:R-:W-:Y:S01]  /*6660*/  IMAD.IADD R5, R0.reuse, 0x1, R5 ;  /* 0x0000000100057824 */ /* 0x040fe200078e0205 */
[----:B------:R-:W-:Y:S01]  /*6670*/  IADD3 R31, PT, PT, R0, R31, RZ ;  /* 0x0000001f001f7210 */ /* 0x000fe20007ffe0ff */
[----:B------:R-:W0:Y:S01]  /*6680*/  F2I.U32.F64.TRUNC R107, R106 ;  /* 0x0000006a006b7311 */ /* 0x000e22000030d000 */
[----:B------:R-:W-:Y:S01]  /*6690*/  IADD3.X R111, PT, PT, RZ, UR15, RZ, P0, !PT ;  /* 0x0000000fff6f7c10 */ /* 0x000fe200087fe4ff */
[----:B------:R-:W-:Y:S01]  /*66a0*/  IMAD.X R103, RZ, RZ, UR15, P1 ;  /* 0x0000000fff677e24 */ /* 0x000fe200088e06ff */
[----:B-1----:R1:W-:Y:S01]  /*66b0*/  STG.E.U8 desc[UR10][R108.64], R113 ;  /* 0x000000716c007986 */ /* 0x0023e2000c10110a */
[----:B------:R-:W-:Y:S01]  /*66c0*/  ISETP.NE.AND P0, PT, R4, UR6, PT ;  /* 0x0000000604007c0c */ /* 0x000fe2000bf05270 */
[C---:B------:R-:W-:Y:S01]  /*66d0*/  IMAD.IADD R7, R0.reuse, 0x1, R7 ;  /* 0x0000000100077824 */ /* 0x040fe200078e0207 */
[C---:B------:R-:W-:Y:S01]  /*66e0*/  IADD3 R87, PT, PT, R0.reuse, R87, RZ ;  /* 0x0000005700577210 */ /* 0x040fe20007ffe0ff */
[----:B--2---:R1:W-:Y:S01]  /*66f0*/  STG.E.U8 desc[UR10][R110.64], R105 ;  /* 0x000000696e007986 */ /* 0x0043e2000c10110a */
[C---:B------:R-:W-:Y:S01]  /*6700*/  IADD3 R23, PT, PT, R0.reuse, R23, RZ ;  /* 0x0000001700177210 */ /* 0x040fe20007ffe0ff */
[C---:B------:R-:W-:Y:S01]  /*6710*/  IMAD.IADD R99, R0.reuse, 0x1, R99 ;  /* 0x0000000100637824 */ /* 0x040fe200078e0263 */
[C---:B------:R-:W-:Y:S01]  /*6720*/  IADD3 R13, PT, PT, R0.reuse, R13, RZ ;  /* 0x0000000d000d7210 */ /* 0x040fe20007ffe0ff */
[C---:B------:R-:W-:Y:S01]  /*6730*/  IMAD.IADD R17, R0.reuse, 0x1, R17 ;  /* 0x0000000100117824 */ /* 0x040fe200078e0211 */
[C---:B------:R-:W-:Y:S01]  /*6740*/  IADD3 R97, PT, PT, R0.reuse, R97, RZ ;  /* 0x0000006100617210 */ /* 0x040fe20007ffe0ff */
[C---:B------:R-:W-:Y:S01]  /*6750*/  IMAD.IADD R25, R0.reuse, 0x1, R25 ;  /* 0x0000000100197824 */ /* 0x040fe200078e0219 */
[C---:B------:R-:W-:Y:S01]  /*6760*/  IADD3 R15, PT, PT, R0.reuse, R15, RZ ;  /* 0x0000000f000f7210 */ /* 0x040fe20007ffe0ff */
[----:B0-----:R1:W-:Y:S01]  /*6770*/  STG.E.U8 desc[UR10][R102.64], R107 ;  /* 0x0000006b66007986 */ /* 0x0013e2000c10110a */
[----:B------:R-:W-:-:S02]  /*6780*/  IADD3 R9, PT, PT, R0, R9, RZ ;  /* 0x0000000900097210 */ /* 0x000fc40007ffe0ff */
[C---:B------:R-:W-:Y:S02]  /*6790*/  IADD3 R91, PT, PT, R0.reuse, R91, RZ ;  /* 0x0000005b005b7210 */ /* 0x040fe40007ffe0ff */
[C---:B------:R-:W-:Y:S02]  /*67a0*/  IADD3 R35, PT, PT, R0.reuse, R35, RZ ;  /* 0x0000002300237210 */ /* 0x040fe40007ffe0ff */
[----:B------:R-:W-:Y:S01]  /*67b0*/  IADD3 R3, PT, PT, R0, R3, RZ ;  /* 0x0000000300037210 */ /* 0x000fe20007ffe0ff */
[----:B------:R-:W-:Y:S06]  /*67c0*/  @P0 BRA `(.L_x_108) ;  /* 0xffffff9c00f80947 */ /* 0x000fec000383ffff */
[----:B------:R-:W-:Y:S05]  /*67d0*/  EXIT ;  /* 0x000000000000794d */ /* 0x000fea0003800000 */
        .weak           $__internal_0_$__cuda_sm20_dsqrt_rn_f64_mediumpath_v1
        .type           $__internal_0_$__cuda_sm20_dsqrt_rn_f64_mediumpath_v1,@function
        .size           $__internal_0_$__cuda_sm20_dsqrt_rn_f64_mediumpath_v1,(.L_x_114 - $__internal_0_$__cuda_sm20_dsqrt_rn_f64_mediumpath_v1)
$__internal_0_$__cuda_sm20_dsqrt_rn_f64_mediumpath_v1:
[----:B------:R-:W-:Y:S01]  /*67e0*/  ISETP.GE.U32.AND P0, PT, R110, -0x3400000, PT ;  /* 0xfcc000006e00780c */ /* 0x000fe20003f06070 */
[----:B------:R-:W-:Y:S01]  /*67f0*/  BSSY.RECONVERGENT B1, `(.L_x_109) ;  /* 0x0000029000017945 */ /* 0x000fe20003800200 */
[----:B------:R-:W-:Y:S01]  /*6800*/  IMAD.MOV.U32 R112, RZ, RZ, R114 ;  /* 0x000000ffff707224 */ /* 0x000fe200078e0072 */
[----:B------:R-:W-:Y:S01]  /*6810*/  MOV R111, R119 ;  /* 0x00000077006f7202 */ /* 0x000fe20000000f00 */
[----:B------:R-:W-:Y:S01]  /*6820*/  IMAD.MOV.U32 R110, RZ, RZ, R4 ;  /* 0x000000ffff6e7224 */ /* 0x000fe200078e0004 */
[----:B------:R-:W-:Y:S01]  /*6830*/  MOV R113, R121 ;  /* 0x0000007900717202 */ /* 0x000fe20000000f00 */
[----:B------:R-:W-:Y:S01]  /*6840*/  IMAD.MOV.U32 R114, RZ, RZ, R118 ;  /* 0x000000ffff727224 */ /* 0x000fe200078e0076 */
[----:B------:R-:W-:-:S06]  /*6850*/  MOV R117, R123 ;  /* 0x0000007b00757202 */ /* 0x000fcc0000000f00 */
[----:B------:R-:W-:Y:S05]  /*6860*/  @!P0 BRA `(.L_x_110) ;  /* 0x0000000000208947 */ /* 0x000fea0003800000 */
[----:B------:R-:W-:-:S10]  /*6870*/  DFMA.RM R112, R112, R114, R116 ;  /* 0x000000727070722b */ /* 0x000fd40000004074 */
[----:B------:R-:W-:-:S05]  /*6880*/  IADD3 R114, P0, PT, R112, 0x1, RZ ;  /* 0x0000000170727810 */ /* 0x000fca0007f1e0ff */
[----:B------:R-:W-:-:S06]  /*6890*/  IMAD.X R115, RZ, RZ, R113, P0 ;  /* 0x000000ffff737224 */ /* 0x000fcc00000e0671 */
[----:B------:R-:W-:-:S08]  /*68a0*/  DFMA.RP R110, -R112, R114, R110 ;  /* 0x00000072706e722b */ /* 0x000fd0000000816e */
[----:B------:R-:W-:-:S06]  /*68b0*/  DSETP.GT.AND P0, PT, R110, RZ, PT ;  /* 0x000000ff6e00722a */ /* 0x000fcc0003f04000 */
[----:B------:R-:W-:Y:S02]  /*68c0*/  FSEL R112, R114, R112, P0 ;  /* 0x0000007072707208 */ /* 0x000fe40000000000 */
[----:B------:R-:W-:Y:S01]  /*68d0*/  FSEL R113, R115, R113, P0 ;  /* 0x0000007173717208 */ /* 0x000fe20000000000 */
[----:B------:R-:W-:Y:S06]  /*68e0*/  BRA `(.L_x_111) ;  /* 0x0000000000647947 */ /* 0x000fec0003800000 */
.L_x_110:
[----:B------:R-:W-:-:S14]  /*68f0*/  DSETP.NE.AND P0, PT, R110, RZ, PT ;  /* 0x000000ff6e00722a */ /* 0x000fdc0003f05000 */
[----:B------:R-:W-:Y:S05]  /*6900*/  @!P0 BRA `(.L_x_112) ;  /* 0x0000000000588947 */ /* 0x000fea0003800000 */
[----:B------:R-:W-:-:S13]  /*6910*/  ISETP.GE.AND P0, PT, R111, RZ, PT ;  /* 0x000000ff6f00720c */ /* 0x000fda0003f06270 */
[----:B------:R-:W-:Y:S01]  /*6920*/  @!P0 MOV R112, 0x0 ;  /* 0x0000000000708802 */ /* 0x000fe20000000f00 */
[----:B------:R-:W-:Y:S01]  /*6930*/  @!P0 IMAD.MOV.U32 R113, RZ, RZ, -0x80000 ;  /* 0xfff80000ff718424 */ /* 0x000fe200078e00ff */
[----:B------:R-:W-:Y:S06]  /*6940*/  @!P0 BRA `(.L_x_111) ;  /* 0x00000000004c8947 */ /* 0x000fec0003800000 */
[----:B------:R-:W-:-:S13]  /*6950*/  ISETP.GT.AND P0, PT, R111, 0x7fefffff, PT ;  /* 0x7fefffff6f00780c */ /* 0x000fda0003f04270 */
[----:B------:R-:W-:Y:S05]  /*6960*/  @P0 BRA `(.L_x_112) ;  /* 0x0000000000400947 */ /* 0x000fea0003800000 */
[----:B------:R-:W-:Y:S01]  /*6970*/  DMUL R110, R110, 8.11296384146066816958e+31 ;  /* 0x469000006e6e7828 */ /* 0x000fe20000000000 */
[----:B------:R-:W-:Y:S01]  /*6980*/  MOV R112, RZ ;  /* 0x000000ff00707202 */ /* 0x000fe20000000f00 */
[----:B------:R-:W-:Y:S01]  /*6990*/  IMAD.MOV.U32 R116, RZ, RZ, 0x0 ;  /* 0x00000000ff747424 */ /* 0x000fe200078e00ff */
[----:B------:R-:W-:-:S03]  /*69a0*/  MOV R117, 0x3fd80000 ;  /* 0x3fd8000000757802 */ /* 0x000fc60000000f00 */
[----:B------:R-:W0:Y:S02]  /*69b0*/  MUFU.RSQ64H R113, R111 ;  /* 0x0000006f00717308 */ /* 0x000e240000001c00 */
[----:B0-----:R-:W-:-:S08]  /*69c0*/  DMUL R114, R112, R112 ;  /* 0x0000007070727228 */ /* 0x001fd00000000000 */
[----:B------:R-:W-:-:S08]  /*69d0*/  DFMA R114, R110, -R114, 1 ;  /* 0x3ff000006e72742b */ /* 0x000fd00000000872 */
[----:B------:R-:W-:Y:S02]  /*69e0*/  DFMA R116, R114, R116, 0.5 ;  /* 0x3fe000007274742b */ /* 0x000fe40000000074 */
[----:B------:R-:W-:-:S08]  /*69f0*/  DMUL R114, R112, R114 ;  /* 0x0000007270727228 */ /* 0x000fd00000000000 */
[----:B------:R-:W-:-:S08]  /*6a00*/  DFMA R114, R116, R114, R112 ;  /* 0x000000727472722b */ /* 0x000fd00000000070 */
[----:B------:R-:W-:Y:S02]  /*6a10*/  DMUL R112, R110, R114 ;  /* 0x000000726e707228 */ /* 0x000fe40000000000 */
[----:B------:R-:W-:-:S06]  /*6a20*/  VIADD R115, R115, 0xfff00000 ;  /* 0xfff0000073737836 */ /* 0x000fcc0000000000 */
[----:B------:R-:W-:-:S08]  /*6a30*/  DFMA R116, R112, -R112, R110 ;  /* 0x800000707074722b */ /* 0x000fd0000000006e */
[----:B------:R-:W-:-:S10]  /*6a40*/  DFMA R112, R114, R116, R112 ;  /* 0x000000747270722b */ /* 0x000fd40000000070 */
[----:B------:R-:W-:Y:S01]  /*6a50*/  IADD3 R113, PT, PT, R113, -0x3500000, RZ ;  /* 0xfcb0000071717810 */ /* 0x000fe20007ffe0ff */
[----:B------:R-:W-:Y:S06]  /*6a60*/  BRA `(.L_x_111) ;  /* 0x0000000000047947 */ /* 0x000fec0003800000 */
.L_x_112:
[----:B------:R-:W-:-:S11]  /*6a70*/  DADD R112, R110, R110 ;  /* 0x000000006e707229 */ /* 0x000fd6000000006e */
.L_x_111:
[----:B------:R-:W-:Y:S05]  /*6a80*/  BSYNC.RECONVERGENT B1 ;  /* 0x0000000000017941 */ /* 0x000fea0003800200 */
.L_x_109:
[----:B------:R-:W-:Y:S02]  /*6a90*/  HFMA2 R111, -RZ, RZ, 0, 0 ;  /* 0x00000000ff6f7431 */ /* 0x000fe400000001ff */
[----:B------:R-:W-:Y:S01]  /*6aa0*/  IMAD.MOV.U32 R110, RZ, RZ, R2 ;  /* 0x000000ffff6e7224 */ /* 0x000fe200078e0002 */
[----:B------:R-:W-:Y:S01]  /*6ab0*/  MOV R117, R113 ;  /* 0x0000007100757202 */ /* 0x000fe20000000f00 */
[----:B------:R-:W-:Y:S02]  /*6ac0*/  IMAD.MOV.U32 R116, RZ, RZ, R112 ;  /* 0x000000ffff747224 */ /* 0x000fe400078e0070 */
[----:B------:R-:W-:Y:S05]  /*6ad0*/  RET.REL.NODEC R110 `(_Z12sobel_KernelPhPKhPiPjS3_Ps) ;  /* 0xffffff946e487950 */ /* 0x000fea0003c3ffff */
.L_x_113:
[----:B------:R-:W-:-:S00]  /*6ae0*/  BRA `(.L_x_113) ;  /* 0xfffffffc00fc7947 */ /* 0x000fc0000383ffff */
[----:B------:R-:W-:-:S00]  /*6af0*/  NOP ;  /* 0x0000000000007918 */ /* 0x000fc00000000000 */
        /* <DEDUP_REMOVED lines=8> */
.L_x_114:


//--------------------- .nv.shared._Z12sobel_KernelPhPKhPiPjS3_Ps --------------------------
	.section	.nv.shared._Z12sobel_KernelPhPKhPiPjS3_Ps,"aw",@nobits
	.sectionflags	@""
	.align	4
.nv.shared._Z12sobel_KernelPhPKhPiPjS3_Ps:
	.zero		1224


//--------------------- .nv.shared.reserved.0     --------------------------
	.section	.nv.shared.reserved.0,"aw",@nobits
	.weak		__nv_reservedSMEM_offset_0_alias
	.size		__nv_reservedSMEM_offset_0_alias, 0, 64
	.other		__nv_reservedSMEM_offset_0_alias,@"STO_CUDA_RESERVED_SHARED STV_DEFAULT"
__nv_reservedSMEM_offset_0_alias:
	.zero		0
	.zero		64


//--------------------- .nv.constant0._Z12sobel_KernelPhPKhPiPjS3_Ps --------------------------
	.section	.nv.constant0._Z12sobel_KernelPhPKhPiPjS3_Ps,"a",@progbits
	.sectionflags	@""
	.align	4
.nv.constant0._Z12sobel_KernelPhPKhPiPjS3_Ps:
	.zero		944


//--------------------- SYMBOLS --------------------------

	.type		.nv.reservedSmem.offset0,@object
	.size		.nv.reservedSmem.offset0,0x4
	.type		.nv.reservedSmem.cap,@object
	.size		.nv.reservedSmem.cap,0x4
